	.target	sm_100a

	.elftype	@"ET_EXEC"


//--------------------- .note.nv.tkinfo           --------------------------
	.section	.note.nv.tkinfo,"",@"SHT_NOTE"
	.sectionflags	@"SHF_NOTE_NV_TKINFO"
	.tkinfo
        /*0018*/ 	.word	0x00000002
        /*0030*/ 	.string	""
        /*0030*/ 	.string	"ptxas"
        /*0030*/ 	.string	"Cuda compilation tools, release 13.0, V13.0.88"
        /*0030*/ 	.string	"Build cuda_13.0.r13.0/compiler.36424714_0"
        /*0030*/ 	.string	"-arch sm_100a -m 64 "



//--------------------- .note.nv.cuinfo           --------------------------
	.section	.note.nv.cuinfo,"",@"SHT_NOTE"
	.sectionflags	@"SHF_NOTE_NV_CUINFO"
        /*0018*/ 	.short	0x0002
        /*001a*/ 	.short	0x0064
        /*001c*/ 	.short	0x0082
	.zero		2


//--------------------- .nv.info                  --------------------------
	.section	.nv.info,"",@"SHT_CUDA_INFO"
	.align	4


	//----- nvinfo : EIATTR_REGCOUNT
	.align		4
        /*0000*/ 	.byte	0x04, 0x2f
        /*0002*/ 	.short	(.L_20 - .L_19)
	.align		4
.L_19:
        /*0004*/ 	.word	index@(_ZN7cutlass13device_kernelINS_4gemm6kernel13GemmUniversalIN4cute5tupleIJiiiiEEENS1_10collective13CollectiveMmaINS1_35MainloopSm100TmaUmmaWarpSpecializedILi3ELi2ELi2ENS5_IJNS4_1CILi1EEESB_SB_EEEEENS5_IJNSA_ILi128EEENSA_ILi256EEESE_EEENS_12float_e4m3_tENS5_IJSB_llEEENS_12float_e5m2_tENS5_IJlSB_lEEENS4_8TiledMMAINS4_8MMA_AtomIJNS4_10MMA_TraitsINS4_19SM100_MMA_F8F6F4_SSEJSH_SJ_fSE_SF_NS4_17integral_constantINS4_4UMMA5MajorELSR_1EEENSP_ISR_LSR_0EEENSP_INSQ_7ScaleInELSU_0EEESV_EEEEEENS4_6LayoutISC_NS5_IJNSA_ILi0EEESZ_SZ_EEEEENS5_IJNS4_10UnderscoreES12_S12_EEEEENS4_13SM90_TMA_LOADENS4_14ComposedLayoutINS4_7SwizzleILi3ELi4ELi3EEENS4_18smem_ptr_flag_bitsILi8EEENSY_INS5_IJSE_NSA_ILi8EEEEEENS5_IJSB_SE_EEEEEEEvNS4_8identityES15_NS16_IS18_S1A_NSY_INS5_IJS1B_SE_EEENS5_IJSE_SB_EEEEEEEvS1G_EENS_8epilogue10collective18CollectiveEpilogueINS1M_23Sm100TmaWarpSpecializedILi4ELi2ELi64ELb0ELb0EEEJSG_NS5_IJNSY_ISE_SB_EENSY_INSA_ILi64EEESB_EEEEESH_SK_SH_SK_NS1M_6fusion15FusionCallbacksIS1Q_NS1V_17LinearCombinationISH_fSH_fLNS_15FloatRoundStyleE2EEESG_S1U_JEEENS4_5SM1004TMEM4LOAD26SM100_TMEM_LOAD_32dp32b64xES15_NS16_INS17_ILi2ELi4ELi3EEES1A_NSY_INS5_IJS1B_S1S_EEENS5_IJS1S_SB_EEEEEEENS4_39AutoVectorizingCopyWithAssumedAlignmentILi128EEENS4_14SM90_TMA_STOREES29_S2B_S2B_EEEvvEEEEvNT_6ParamsE)
        /*0008*/ 	.word	0x000000e0


	//----- nvinfo : EIATTR_FRAME_SIZE
	.align		4
.L_20:
        /*000c*/ 	.byte	0x04, 0x11
        /*000e*/ 	.short	(.L_22 - .L_21)
	.align		4
.L_21:
        /*0010*/ 	.word	index@($__internal_2_$__cuda_sm10x_tcgen05_guardrail_trap_unallocated_columns_being_dealloced)
        /*0014*/ 	.word	0x00000000


	//----- nvinfo : EIATTR_FRAME_SIZE
	.align		4
.L_22:
        /*0018*/ 	.byte	0x04, 0x11
        /*001a*/ 	.short	(.L_24 - .L_23)
	.align		4
.L_23:
        /*001c*/ 	.word	index@($__internal_1_$__cuda_sm10x_tcgen05_guardrail_trap_phase_invalid_during_alloc)
        /*0020*/ 	.word	0x00000000


	//----- nvinfo : EIATTR_FRAME_SIZE
	.align		4
.L_24:
        /*0024*/ 	.byte	0x04, 0x11
        /*0026*/ 	.short	(.L_26 - .L_25)
	.align		4
.L_25:
        /*0028*/ 	.word	index@($__internal_0_$__cuda_sm10x_tcgen05_guardrail_trap_col_being_dealloced_not_returned_by_alloc)
        /*002c*/ 	.word	0x00000000


	//----- nvinfo : EIATTR_FRAME_SIZE
	.align		4
.L_26:
        /*0030*/ 	.byte	0x04, 0x11
        /*0032*/ 	.short	(.L_28 - .L_27)
	.align		4
.L_27:
        /*0034*/ 	.word	index@(_ZN7cutlass13device_kernelINS_4gemm6kernel13GemmUniversalIN4cute5tupleIJiiiiEEENS1_10collective13CollectiveMmaINS1_35MainloopSm100TmaUmmaWarpSpecializedILi3ELi2ELi2ENS5_IJNS4_1CILi1EEESB_SB_EEEEENS5_IJNSA_ILi128EEENSA_ILi256EEESE_EEENS_12float_e4m3_tENS5_IJSB_llEEENS_12float_e5m2_tENS5_IJlSB_lEEENS4_8TiledMMAINS4_8MMA_AtomIJNS4_10MMA_TraitsINS4_19SM100_MMA_F8F6F4_SSEJSH_SJ_fSE_SF_NS4_17integral_constantINS4_4UMMA5MajorELSR_1EEENSP_ISR_LSR_0EEENSP_INSQ_7ScaleInELSU_0EEESV_EEEEEENS4_6LayoutISC_NS5_IJNSA_ILi0EEESZ_SZ_EEEEENS5_IJNS4_10UnderscoreES12_S12_EEEEENS4_13SM90_TMA_LOADENS4_14ComposedLayoutINS4_7SwizzleILi3ELi4ELi3EEENS4_18smem_ptr_flag_bitsILi8EEENSY_INS5_IJSE_NSA_ILi8EEEEEENS5_IJSB_SE_EEEEEEEvNS4_8identityES15_NS16_IS18_S1A_NSY_INS5_IJS1B_SE_EEENS5_IJSE_SB_EEEEEEEvS1G_EENS_8epilogue10collective18CollectiveEpilogueINS1M_23Sm100TmaWarpSpecializedILi4ELi2ELi64ELb0ELb0EEEJSG_NS5_IJNSY_ISE_SB_EENSY_INSA_ILi64EEESB_EEEEESH_SK_SH_SK_NS1M_6fusion15FusionCallbacksIS1Q_NS1V_17LinearCombinationISH_fSH_fLNS_15FloatRoundStyleE2EEESG_S1U_JEEENS4_5SM1004TMEM4LOAD26SM100_TMEM_LOAD_32dp32b64xES15_NS16_INS17_ILi2ELi4ELi3EEES1A_NSY_INS5_IJS1B_S1S_EEENS5_IJS1S_SB_EEEEEEENS4_39AutoVectorizingCopyWithAssumedAlignmentILi128EEENS4_14SM90_TMA_STOREES29_S2B_S2B_EEEvvEEEEvNT_6ParamsE)
        /*0038*/ 	.word	0x00000000


	//----- nvinfo : EIATTR_MIN_STACK_SIZE
	.align		4
.L_28:
        /*003c*/ 	.byte	0x04, 0x12
        /*003e*/ 	.short	(.L_30 - .L_29)
	.align		4
.L_29:
        /*0040*/ 	.word	index@(_ZN7cutlass13device_kernelINS_4gemm6kernel13GemmUniversalIN4cute5tupleIJiiiiEEENS1_10collective13CollectiveMmaINS1_35MainloopSm100TmaUmmaWarpSpecializedILi3ELi2ELi2ENS5_IJNS4_1CILi1EEESB_SB_EEEEENS5_IJNSA_ILi128EEENSA_ILi256EEESE_EEENS_12float_e4m3_tENS5_IJSB_llEEENS_12float_e5m2_tENS5_IJlSB_lEEENS4_8TiledMMAINS4_8MMA_AtomIJNS4_10MMA_TraitsINS4_19SM100_MMA_F8F6F4_SSEJSH_SJ_fSE_SF_NS4_17integral_constantINS4_4UMMA5MajorELSR_1EEENSP_ISR_LSR_0EEENSP_INSQ_7ScaleInELSU_0EEESV_EEEEEENS4_6LayoutISC_NS5_IJNSA_ILi0EEESZ_SZ_EEEEENS5_IJNS4_10UnderscoreES12_S12_EEEEENS4_13SM90_TMA_LOADENS4_14ComposedLayoutINS4_7SwizzleILi3ELi4ELi3EEENS4_18smem_ptr_flag_bitsILi8EEENSY_INS5_IJSE_NSA_ILi8EEEEEENS5_IJSB_SE_EEEEEEEvNS4_8identityES15_NS16_IS18_S1A_NSY_INS5_IJS1B_SE_EEENS5_IJSE_SB_EEEEEEEvS1G_EENS_8epilogue10collective18CollectiveEpilogueINS1M_23Sm100TmaWarpSpecializedILi4ELi2ELi64ELb0ELb0EEEJSG_NS5_IJNSY_ISE_SB_EENSY_INSA_ILi64EEESB_EEEEESH_SK_SH_SK_NS1M_6fusion15FusionCallbacksIS1Q_NS1V_17LinearCombinationISH_fSH_fLNS_15FloatRoundStyleE2EEESG_S1U_JEEENS4_5SM1004TMEM4LOAD26SM100_TMEM_LOAD_32dp32b64xES15_NS16_INS17_ILi2ELi4ELi3EEES1A_NSY_INS5_IJS1B_S1S_EEENS5_IJS1S_SB_EEEEEEENS4_39AutoVectorizingCopyWithAssumedAlignmentILi128EEENS4_14SM90_TMA_STOREES29_S2B_S2B_EEEvvEEEEvNT_6ParamsE)
        /*0044*/ 	.word	0x00000000
.L_30:


//--------------------- .nv.compat                --------------------------
	.section	.nv.compat,"",@"SHT_CUDA_COMPAT_INFO"
	.align	4
        /*0000*/ 	.byte	0x02, 0x09, 0x01, 0x00, 0x02, 0x02, 0x02, 0x00, 0x02, 0x05, 0x05, 0x00, 0x03, 0x07, 0x01, 0x01
        /*0010*/ 	.byte	0x02, 0x03, 0x01, 0x00, 0x02, 0x06, 0x01, 0x00, 0x04, 0x0b, 0x08, 0x00, 0x09, 0x00, 0x00, 0x00
        /*0020*/ 	.byte	0x00, 0x00, 0x00, 0x00


//--------------------- .nv.info._ZN7cutlass13device_kernelINS_4gemm6kernel13GemmUniversalIN4cute5tupleIJiiiiEEENS1_10collective13CollectiveMmaINS1_35MainloopSm100TmaUmmaWarpSpecializedILi3ELi2ELi2ENS5_IJNS4_1CILi1EEESB_SB_EEEEENS5_IJNSA_ILi128EEENSA_ILi256EEESE_EEENS_12float_e4m3_tENS5_IJSB_llEEENS_12float_e5m2_tENS5_IJlSB_lEEENS4_8TiledMMAINS4_8MMA_AtomIJNS4_10MMA_TraitsINS4_19SM100_MMA_F8F6F4_SSEJSH_SJ_fSE_SF_NS4_17integral_constantINS4_4UMMA5MajorELSR_1EEENSP_ISR_LSR_0EEENSP_INSQ_7ScaleInELSU_0EEESV_EEEEEENS4_6LayoutISC_NS5_IJNSA_ILi0EEESZ_SZ_EEEEENS5_IJNS4_10UnderscoreES12_S12_EEEEENS4_13SM90_TMA_LOADENS4_14ComposedLayoutINS4_7SwizzleILi3ELi4ELi3EEENS4_18smem_ptr_flag_bitsILi8EEENSY_INS5_IJSE_NSA_ILi8EEEEEENS5_IJSB_SE_EEEEEEEvNS4_8identityES15_NS16_IS18_S1A_NSY_INS5_IJS1B_SE_EEENS5_IJSE_SB_EEEEEEEvS1G_EENS_8epilogue10collective18CollectiveEpilogueINS1M_23Sm100TmaWarpSpecializedILi4ELi2ELi64ELb0ELb0EEEJSG_NS5_IJNSY_ISE_SB_EENSY_INSA_ILi64EEESB_EEEEESH_SK_SH_SK_NS1M_6fusion15FusionCallbacksIS1Q_NS1V_17LinearCombinationISH_fSH_fLNS_15FloatRoundStyleE2EEESG_S1U_JEEENS4_5SM1004TMEM4LOAD26SM100_TMEM_LOAD_32dp32b64xES15_NS16_INS17_ILi2ELi4ELi3EEES1A_NSY_INS5_IJS1B_S1S_EEENS5_IJS1S_SB_EEEEEEENS4_39AutoVectorizingCopyWithAssumedAlignmentILi128EEENS4_14SM90_TMA_STOREES29_S2B_S2B_EEEvvEEEEvNT_6ParamsE --------------------------
	.section	.nv.info._ZN7cutlass13device_kernelINS_4gemm6kernel13GemmUniversalIN4cute5tupleIJiiiiEEENS1_10collective13CollectiveMmaINS1_35MainloopSm100TmaUmmaWarpSpecializedILi3ELi2ELi2ENS5_IJNS4_1CILi1EEESB_SB_EEEEENS5_IJNSA_ILi128EEENSA_ILi256EEESE_EEENS_12float_e4m3_tENS5_IJSB_llEEENS_12float_e5m2_tENS5_IJlSB_lEEENS4_8TiledMMAINS4_8MMA_AtomIJNS4_10MMA_TraitsINS4_19SM100_MMA_F8F6F4_SSEJSH_SJ_fSE_SF_NS4_17integral_constantINS4_4UMMA5MajorELSR_1EEENSP_ISR_LSR_0EEENSP_INSQ_7ScaleInELSU_0EEESV_EEEEEENS4_6LayoutISC_NS5_IJNSA_ILi0EEESZ_SZ_EEEEENS5_IJNS4_10UnderscoreES12_S12_EEEEENS4_13SM90_TMA_LOADENS4_14ComposedLayoutINS4_7SwizzleILi3ELi4ELi3EEENS4_18smem_ptr_flag_bitsILi8EEENSY_INS5_IJSE_NSA_ILi8EEEEEENS5_IJSB_SE_EEEEEEEvNS4_8identityES15_NS16_IS18_S1A_NSY_INS5_IJS1B_SE_EEENS5_IJSE_SB_EEEEEEEvS1G_EENS_8epilogue10collective18CollectiveEpilogueINS1M_23Sm100TmaWarpSpecializedILi4ELi2ELi64ELb0ELb0EEEJSG_NS5_IJNSY_ISE_SB_EENSY_INSA_ILi64EEESB_EEEEESH_SK_SH_SK_NS1M_6fusion15FusionCallbacksIS1Q_NS1V_17LinearCombinationISH_fSH_fLNS_15FloatRoundStyleE2EEESG_S1U_JEEENS4_5SM1004TMEM4LOAD26SM100_TMEM_LOAD_32dp32b64xES15_NS16_INS17_ILi2ELi4ELi3EEES1A_NSY_INS5_IJS1B_S1S_EEENS5_IJS1S_SB_EEEEEEENS4_39AutoVectorizingCopyWithAssumedAlignmentILi128EEENS4_14SM90_TMA_STOREES29_S2B_S2B_EEEvvEEEEvNT_6ParamsE,"",@"SHT_CUDA_INFO"
	.sectionflags	@""
	.align	4


	//----- nvinfo : EIATTR_CUDA_API_VERSION
	.align		4
        /*0000*/ 	.byte	0x04, 0x37
        /*0002*/ 	.short	(.L_32 - .L_31)
.L_31:
        /*0004*/ 	.word	0x00000082


	//----- nvinfo : EIATTR_KPARAM_INFO
	.align		4
.L_32:
        /*0008*/ 	.byte	0x04, 0x17
        /*000a*/ 	.short	(.L_34 - .L_33)
.L_33:
        /*000c*/ 	.word	0x00000000
        /*0010*/ 	.short	0x0000
        /*0012*/ 	.short	0x0000
        /*0014*/ 	.byte	0x00, 0xf0, 0x01, 0x20


	//----- nvinfo : EIATTR_AT_ENTRY_FRAGMENTS
	.align		4
.L_34:
        /*0018*/ 	.byte	0x04, 0x4f
        /*001a*/ 	.short	(.L_36 - .L_35)


	//   ....[0]....
.L_35:
        /*001c*/ 	.word	0x00000006


	//----- nvinfo : EIATTR_RESERVED_SMEM_USED
	.align		4
.L_36:
        /*0020*/ 	.byte	0x01, 0x41
	.zero		2


	//----- nvinfo : EIATTR_SPARSE_MMA_MASK
	.align		4
        /*0024*/ 	.byte	0x03, 0x50
        /*0026*/ 	.short	0x0000


	//----- nvinfo : EIATTR_TCGEN05_1CTA_USED
	.align		4
        /*0028*/ 	.byte	0x01, 0x51
	.zero		2


	//----- nvinfo : EIATTR_MAXREG_COUNT
	.align		4
        /*002c*/ 	.byte	0x03, 0x1b
        /*002e*/ 	.short	0x00ff


	//----- nvinfo : EIATTR_NUM_BARRIERS
	.align		4
        /*0030*/ 	.byte	0x02, 0x4c
        /*0032*/ 	.byte	0x07
	.zero		1


	//----- nvinfo : EIATTR_EXTERNS
	.align		4
        /*0034*/ 	.byte	0x04, 0x0f
        /*0036*/ 	.short	(.L_38 - .L_37)


	//   ....[0]....
	.align		4
.L_37:
        /*0038*/ 	.word	index@(__assertfail)


	//----- nvinfo : EIATTR_MERCURY_ISA_VERSION
	.align		4
.L_38:
        /*003c*/ 	.byte	0x03, 0x5f
        /*003e*/ 	.short	0x0101


	//----- nvinfo : EIATTR_INT_WARP_WIDE_INSTR_OFFSETS
	.align		4
        /*0040*/ 	.byte	0x04, 0x31
        /*0042*/ 	.short	(.L_40 - .L_39)


	//   ....[0]....
.L_39:
        /*0044*/ 	.word	0x00001d80


	//   ....[1]....
        /*0048*/ 	.word	0x00003610


	//   ....[2]....
        /*004c*/ 	.word	0x00003630


	//   ....[3]....
        /*0050*/ 	.word	0x00003660


	//   ....[4]....
        /*0054*/ 	.word	0x00003fa0


	//   ....[5]....
        /*0058*/ 	.word	0x00004010


	//   ....[6]....
        /*005c*/ 	.word	0x000040f0


	//   ....[7]....
        /*0060*/ 	.word	0x00004170


	//   ....[8]....
        /*0064*/ 	.word	0x00004280


	//   ....[9]....
        /*0068*/ 	.word	0x00004310


	//   ....[10]....
        /*006c*/ 	.word	0x000044f0


	//   ....[11]....
        /*0070*/ 	.word	0x00004650


	//----- nvinfo : EIATTR_COOP_GROUP_MASK_REGIDS
	.align		4
.L_40:
        /*0074*/ 	.byte	0x04, 0x29
        /*0076*/ 	.short	(.L_42 - .L_41)


	//   ....[0]....
.L_41:
        /*0078*/ 	.word	0xffffffff


	//   ....[1]....
        /*007c*/ 	.word	0xffffffff


	//   ....[2]....
        /*0080*/ 	.word	0xffffffff


	//   ....[3]....
        /*0084*/ 	.word	0xffffffff


	//   ....[4]....
        /*0088*/ 	.word	0xffffffff


	//   ....[5]....
        /*008c*/ 	.word	0xffffffff


	//   ....[6]....
        /*0090*/ 	.word	0xffffffff


	//   ....[7]....
        /*0094*/ 	.word	0xffffffff


	//   ....[8]....
        /*0098*/ 	.word	0xffffffff


	//   ....[9]....
        /*009c*/ 	.word	0xffffffff


	//   ....[10]....
        /*00a0*/ 	.word	0xffffffff


	//   ....[11]....
        /*00a4*/ 	.word	0xffffffff


	//   ....[12]....
        /*00a8*/ 	.word	0xffffffff


	//----- nvinfo : EIATTR_COOP_GROUP_INSTR_OFFSETS
	.align		4
.L_42:
        /*00ac*/ 	.byte	0x04, 0x28
        /*00ae*/ 	.short	(.L_44 - .L_43)


	//   ....[0]....
.L_43:
        /*00b0*/ 	.word	0x00000090


	//   ....[1]....
        /*00b4*/ 	.word	0x000004d0


	//   ....[2]....
        /*00b8*/ 	.word	0x00000620


	//   ....[3]....
        /*00bc*/ 	.word	0x000007c0


	//   ....[4]....
        /*00c0*/ 	.word	0x000008c0


	//   ....[5]....
        /*00c4*/ 	.word	0x00000a30


	//   ....[6]....
        /*00c8*/ 	.word	0x00000b90


	//   ....[7]....
        /*00cc*/ 	.word	0x00001c60


	//   ....[8]....
        /*00d0*/ 	.word	0x000029b0


	//   ....[9]....
        /*00d4*/ 	.word	0x00002bc0


	//   ....[10]....
        /*00d8*/ 	.word	0x00002bf0


	//   ....[11]....
        /*00dc*/ 	.word	0x000034f0


	//   ....[12]....
        /*00e0*/ 	.word	0x00003720


	//----- nvinfo : EIATTR_VRC_CTA_INIT_COUNT
	.align		4
.L_44:
        /*00e4*/ 	.byte	0x02, 0x4a
        /*00e6*/ 	.byte	0x80
	.zero		1


	//----- nvinfo : EIATTR_SYSCALL_OFFSETS
	.align		4
        /*00e8*/ 	.byte	0x04, 0x46
        /*00ea*/ 	.short	(.L_46 - .L_45)


	//   ....[0]....
.L_45:
        /*00ec*/ 	.word	0x000050c0


	//   ....[1]....
        /*00f0*/ 	.word	0x00005200


	//   ....[2]....
        /*00f4*/ 	.word	0x00005a60


	//   ....[3]....
        /*00f8*/ 	.word	0x00007080


	//   ....[4]....
        /*00fc*/ 	.word	0x00008630


	//   ....[5]....
        /*0100*/ 	.word	0x00009c00


	//----- nvinfo : EIATTR_MBARRIER_INSTR_OFFSETS
	.align		4
.L_46:
        /*0104*/ 	.byte	0x04, 0x39
        /*0106*/ 	.short	(.L_48 - .L_47)


	//   ....[0]....
.L_47:
        /*0108*/ 	.word	0x000005b0
        /*010c*/ 	.word	0x000000ff
        /*0110*/ 	.word	0x00000000
        /*0114*/ 	.short	0x0100
        /*0116*/ 	.byte	0x05
	.zero		1


	//   ....[1]....
        /*0118*/ 	.word	0x000005c0
        /*011c*/ 	.word	0x000000ff
        /*0120*/ 	.word	0x00000018
        /*0124*/ 	.short	0x0100
        /*0126*/ 	.byte	0x05
	.zero		1


	//   ....[2]....
        /*0128*/ 	.word	0x000005d0
        /*012c*/ 	.word	0x000000ff
        /*0130*/ 	.word	0x00000008
        /*0134*/ 	.short	0x0100
        /*0136*/ 	.byte	0x05
	.zero		1


	//   ....[3]....
        /*0138*/ 	.word	0x000005e0
        /*013c*/ 	.word	0x000000ff
        /*0140*/ 	.word	0x00000020
        /*0144*/ 	.short	0x0100
        /*0146*/ 	.byte	0x05
	.zero		1


	//   ....[4]....
        /*0148*/ 	.word	0x000005f0
        /*014c*/ 	.word	0x000000ff
        /*0150*/ 	.word	0x00000010
        /*0154*/ 	.short	0x0100
        /*0156*/ 	.byte	0x05
	.zero		1


	//   ....[5]....
        /*0158*/ 	.word	0x00000600
        /*015c*/ 	.word	0x000000ff
        /*0160*/ 	.word	0x00000028
        /*0164*/ 	.short	0x0100
        /*0166*/ 	.byte	0x05
	.zero		1


	//   ....[6]....
        /*0168*/ 	.word	0x00000730
        /*016c*/ 	.word	0x000000ff
        /*0170*/ 	.word	0x00000030
        /*0174*/ 	.short	0x0100
        /*0176*/ 	.byte	0x07
	.zero		1


	//   ....[7]....
        /*0178*/ 	.word	0x00000740
        /*017c*/ 	.word	0x000000ff
        /*0180*/ 	.word	0x00000050
        /*0184*/ 	.short	0x0100
        /*0186*/ 	.byte	0x07
	.zero		1


	//   ....[8]....
        /*0188*/ 	.word	0x00000750
        /*018c*/ 	.word	0x000000ff
        /*0190*/ 	.word	0x00000038
        /*0194*/ 	.short	0x0100
        /*0196*/ 	.byte	0x07
	.zero		1


	//   ....[9]....
        /*0198*/ 	.word	0x00000760
        /*019c*/ 	.word	0x000000ff
        /*01a0*/ 	.word	0x00000058
        /*01a4*/ 	.short	0x0100
        /*01a6*/ 	.byte	0x07
	.zero		1


	//   ....[10]....
        /*01a8*/ 	.word	0x00000770
        /*01ac*/ 	.word	0x000000ff
        /*01b0*/ 	.word	0x00000040
        /*01b4*/ 	.short	0x0100
        /*01b6*/ 	.byte	0x07
	.zero		1


	//   ....[11]....
        /*01b8*/ 	.word	0x00000780
        /*01bc*/ 	.word	0x000000ff
        /*01c0*/ 	.word	0x00000060
        /*01c4*/ 	.short	0x0100
        /*01c6*/ 	.byte	0x07
	.zero		1


	//   ....[12]....
        /*01c8*/ 	.word	0x00000790
        /*01cc*/ 	.word	0x000000ff
        /*01d0*/ 	.word	0x00000048
        /*01d4*/ 	.short	0x0100
        /*01d6*/ 	.byte	0x07
	.zero		1


	//   ....[13]....
        /*01d8*/ 	.word	0x000007a0
        /*01dc*/ 	.word	0x000000ff
        /*01e0*/ 	.word	0x00000068
        /*01e4*/ 	.short	0x0100
        /*01e6*/ 	.byte	0x07
	.zero		1


	//   ....[14]....
        /*01e8*/ 	.word	0x00000890
        /*01ec*/ 	.word	0x000000ff
        /*01f0*/ 	.word	0x00000070
        /*01f4*/ 	.short	0x0100
        /*01f6*/ 	.byte	0x05
	.zero		1


	//   ....[15]....
        /*01f8*/ 	.word	0x000008a0
        /*01fc*/ 	.word	0x000000ff
        /*0200*/ 	.word	0x00000078
        /*0204*/ 	.short	0x0100
        /*0206*/ 	.byte	0x05
	.zero		1


	//   ....[16]....
        /*0208*/ 	.word	0x000009e0
        /*020c*/ 	.word	0x000000ff
        /*0210*/ 	.word	0x00000080
        /*0214*/ 	.short	0x0100
        /*0216*/ 	.byte	0x05
	.zero		1


	//   ....[17]....
        /*0218*/ 	.word	0x000009f0
        /*021c*/ 	.word	0x000000ff
        /*0220*/ 	.word	0x00000090
        /*0224*/ 	.short	0x0100
        /*0226*/ 	.byte	0x05
	.zero		1


	//   ....[18]....
        /*0228*/ 	.word	0x00000a00
        /*022c*/ 	.word	0x000000ff
        /*0230*/ 	.word	0x00000088
        /*0234*/ 	.short	0x0100
        /*0236*/ 	.byte	0x05
	.zero		1


	//   ....[19]....
        /*0238*/ 	.word	0x00000a10
        /*023c*/ 	.word	0x000000ff
        /*0240*/ 	.word	0x00000098
        /*0244*/ 	.short	0x0100
        /*0246*/ 	.byte	0x05
	.zero		1


	//   ....[20]....
        /*0248*/ 	.word	0x00000b40
        /*024c*/ 	.word	0x000000ff
        /*0250*/ 	.word	0x000000a0
        /*0254*/ 	.short	0x0100
        /*0256*/ 	.byte	0x07
	.zero		1


	//   ....[21]....
        /*0258*/ 	.word	0x00000b50
        /*025c*/ 	.word	0x000000ff
        /*0260*/ 	.word	0x000000b0
        /*0264*/ 	.short	0x0100
        /*0266*/ 	.byte	0x07
	.zero		1


	//   ....[22]....
        /*0268*/ 	.word	0x00000b60
        /*026c*/ 	.word	0x000000ff
        /*0270*/ 	.word	0x000000a8
        /*0274*/ 	.short	0x0100
        /*0276*/ 	.byte	0x07
	.zero		1


	//   ....[23]....
        /*0278*/ 	.word	0x00000b70
        /*027c*/ 	.word	0x000000ff
        /*0280*/ 	.word	0x000000b8
        /*0284*/ 	.short	0x0100
        /*0286*/ 	.byte	0x07
	.zero		1


	//   ....[24]....
        /*0288*/ 	.word	0x00000c60
        /*028c*/ 	.word	0x000000ff
        /*0290*/ 	.word	0x000000c0
        /*0294*/ 	.short	0x0100
        /*0296*/ 	.byte	0x05
	.zero		1


	//   ....[25]....
        /*0298*/ 	.word	0x00000c70
        /*029c*/ 	.word	0x000000ff
        /*02a0*/ 	.word	0x000000d0
        /*02a4*/ 	.short	0x0100
        /*02a6*/ 	.byte	0x05
	.zero		1


	//   ....[26]....
        /*02a8*/ 	.word	0x00000c80
        /*02ac*/ 	.word	0x000000ff
        /*02b0*/ 	.word	0x000000c8
        /*02b4*/ 	.short	0x0100
        /*02b6*/ 	.byte	0x05
	.zero		1


	//   ....[27]....
        /*02b8*/ 	.word	0x00000c90
        /*02bc*/ 	.word	0x000000ff
        /*02c0*/ 	.word	0x000000d8
        /*02c4*/ 	.short	0x0100
        /*02c6*/ 	.byte	0x05
	.zero		1


	//   ....[28]....
        /*02c8*/ 	.word	0x00001560
        /*02cc*/ 	.word	0x00000003
        /*02d0*/ 	.word	0x000000d0
        /*02d4*/ 	.short	0x010a
        /*02d6*/ 	.byte	0xff
	.zero		1


	//   ....[29]....
        /*02d8*/ 	.word	0x00001590
        /*02dc*/ 	.word	0x00000003
        /*02e0*/ 	.word	0x000000c0
        /*02e4*/ 	.short	0x0101
        /*02e6*/ 	.byte	0xff
	.zero		1


	//   ....[30]....
        /*02e8*/ 	.word	0x00001660
        /*02ec*/ 	.word	0x000000ff
        /*02f0*/ 	.word	0x00000018
        /*02f4*/ 	.short	0x010a
        /*02f6*/ 	.byte	0x08
	.zero		1


	//   ....[31]....
        /*02f8*/ 	.word	0x00001700
        /*02fc*/ 	.word	0x000000ff
        /*0300*/ 	.word	0x00000018
        /*0304*/ 	.short	0x010a
        /*0306*/ 	.byte	0x21
	.zero		1


	//   ....[32]....
        /*0308*/ 	.word	0x00001850
        /*030c*/ 	.word	0x000000ff
        /*0310*/ 	.word	0x00000018
        /*0314*/ 	.short	0x010a
        /*0316*/ 	.byte	0x08
	.zero		1


	//   ....[33]....
        /*0318*/ 	.word	0x00001960
        /*031c*/ 	.word	0x000000ff
        /*0320*/ 	.word	0x00000078
        /*0324*/ 	.short	0x0101
        /*0326*/ 	.byte	0x04
	.zero		1


	//   ....[34]....
        /*0328*/ 	.word	0x00001980
        /*032c*/ 	.word	0x000000ff
        /*0330*/ 	.word	0x00000018
        /*0334*/ 	.short	0x010a
        /*0336*/ 	.byte	0x08
	.zero		1


	//   ....[35]....
        /*0338*/ 	.word	0x00001a00
        /*033c*/ 	.word	0x000000ff
        /*0340*/ 	.word	0x00000018
        /*0344*/ 	.short	0x010a
        /*0346*/ 	.byte	0x11
	.zero		1


	//   ....[36]....
        /*0348*/ 	.word	0x00001b50
        /*034c*/ 	.word	0x000000ff
        /*0350*/ 	.word	0x00000018
        /*0354*/ 	.short	0x010a
        /*0356*/ 	.byte	0x08
	.zero		1


	//   ....[37]....
        /*0358*/ 	.word	0x00001c90
        /*035c*/ 	.word	0x00000002
        /*0360*/ 	.word	0x00000080
        /*0364*/ 	.short	0x010a
        /*0366*/ 	.byte	0xff
	.zero		1


	//   ....[38]....
        /*0368*/ 	.word	0x00001d50
        /*036c*/ 	.word	0x00000002
        /*0370*/ 	.word	0x00000000
        /*0374*/ 	.short	0x0101
        /*0376*/ 	.byte	0xff
	.zero		1


	//   ....[39]....
        /*0378*/ 	.word	0x000022b0
        /*037c*/ 	.word	0x000000ff
        /*0380*/ 	.word	0x00000000
        /*0384*/ 	.short	0x010a
        /*0386*/ 	.byte	0x05
	.zero		1


	//   ....[40]....
        /*0388*/ 	.word	0x00002340
        /*038c*/ 	.word	0x000000ff
        /*0390*/ 	.word	0x00000000
        /*0394*/ 	.short	0x010a
        /*0396*/ 	.byte	0x05
	.zero		1


	//   ....[41]....
        /*0398*/ 	.word	0x000023e0
        /*039c*/ 	.word	0x00000000
        /*03a0*/ 	.word	0x00000000
        /*03a4*/ 	.short	0x010a
        /*03a6*/ 	.byte	0xff
	.zero		1


	//   ....[42]....
        /*03a8*/ 	.word	0x00002500
        /*03ac*/ 	.word	0x00000000
        /*03b0*/ 	.word	0x000000c0
        /*03b4*/ 	.short	0x010a
        /*03b6*/ 	.byte	0xff
	.zero		1


	//   ....[43]....
        /*03b8*/ 	.word	0x00002560
        /*03bc*/ 	.word	0x00000004
        /*03c0*/ 	.word	0x00000000
        /*03c4*/ 	.short	0x0101
        /*03c6*/ 	.byte	0xff
	.zero		1


	//   ....[44]....
        /*03c8*/ 	.word	0x00002580
        /*03cc*/ 	.word	0x000000ff
        /*03d0*/ 	.word	0x00000090
        /*03d4*/ 	.short	0x010a
        /*03d6*/ 	.byte	0x05
	.zero		1


	//   ....[45]....
        /*03d8*/ 	.word	0x000026a0
        /*03dc*/ 	.word	0x00000000
        /*03e0*/ 	.word	0x00000080
        /*03e4*/ 	.short	0x010a
        /*03e6*/ 	.byte	0xff
	.zero		1


	//   ....[46]....
        /*03e8*/ 	.word	0x000027b0
        /*03ec*/ 	.word	0x00000000
        /*03f0*/ 	.word	0x00000000
        /*03f4*/ 	.short	0x0101
        /*03f6*/ 	.byte	0xff
	.zero		1


	//   ....[47]....
        /*03f8*/ 	.word	0x00002840
        /*03fc*/ 	.word	0x000000ff
        /*0400*/ 	.word	0x00000090
        /*0404*/ 	.short	0x0106
        /*0406*/ 	.byte	0x05
	.zero		1


	//   ....[48]....
        /*0408*/ 	.word	0x00002860
        /*040c*/ 	.word	0x000000ff
        /*0410*/ 	.word	0x00000090
        /*0414*/ 	.short	0x010a
        /*0416*/ 	.byte	0x05
	.zero		1


	//   ....[49]....
        /*0418*/ 	.word	0x000028f0
        /*041c*/ 	.word	0x000000ff
        /*0420*/ 	.word	0x00000090
        /*0424*/ 	.short	0x0106
        /*0426*/ 	.byte	0x04
	.zero		1


	//   ....[50]....
        /*0428*/ 	.word	0x00002930
        /*042c*/ 	.word	0x00000000
        /*0430*/ 	.word	0x00000090
        /*0434*/ 	.short	0x010a
        /*0436*/ 	.byte	0xff
	.zero		1


	//   ....[51]....
        /*0438*/ 	.word	0x00002e60
        /*043c*/ 	.word	0x00000000
        /*0440*/ 	.word	0x00000080
        /*0444*/ 	.short	0x010a
        /*0446*/ 	.byte	0xff
	.zero		1


	//   ....[52]....
        /*0448*/ 	.word	0x00002f70
        /*044c*/ 	.word	0x00000003
        /*0450*/ 	.word	0x00000000
        /*0454*/ 	.short	0x0101
        /*0456*/ 	.byte	0xff
	.zero		1


	//   ....[53]....
        /*0458*/ 	.word	0x00002f80
        /*045c*/ 	.word	0x000000ff
        /*0460*/ 	.word	0x00000000
        /*0464*/ 	.short	0x010a
        /*0466*/ 	.byte	0x06
	.zero		1


	//   ....[54]....
        /*0468*/ 	.word	0x00002fa0
        /*046c*/ 	.word	0x000000ff
        /*0470*/ 	.word	0x000000b0
        /*0474*/ 	.short	0x010a
        /*0476*/ 	.byte	0x07
	.zero		1


	//   ....[55]....
        /*0478*/ 	.word	0x00003070
        /*047c*/ 	.word	0x000000ff
        /*0480*/ 	.word	0x00000000
        /*0484*/ 	.short	0x010a
        /*0486*/ 	.byte	0x06
	.zero		1


	//   ....[56]....
        /*0488*/ 	.word	0x000031a0
        /*048c*/ 	.word	0x000000ff
        /*0490*/ 	.word	0x00000000
        /*0494*/ 	.short	0x010a
        /*0496*/ 	.byte	0x1a
	.zero		1


	//   ....[57]....
        /*0498*/ 	.word	0x00003440
        /*049c*/ 	.word	0x000000ff
        /*04a0*/ 	.word	0x00000000
        /*04a4*/ 	.short	0x010a
        /*04a6*/ 	.byte	0x06
	.zero		1


	//   ....[58]....
        /*04a8*/ 	.word	0x000034d0
        /*04ac*/ 	.word	0x000000ff
        /*04b0*/ 	.word	0x00000000
        /*04b4*/ 	.short	0x010a
        /*04b6*/ 	.byte	0x07
	.zero		1


	//   ....[59]....
        /*04b8*/ 	.word	0x00003950
        /*04bc*/ 	.word	0x00000000
        /*04c0*/ 	.word	0x00000080
        /*04c4*/ 	.short	0x010a
        /*04c6*/ 	.byte	0xff
	.zero		1


	//   ....[60]....
        /*04c8*/ 	.word	0x00003a10
        /*04cc*/ 	.word	0x00000000
        /*04d0*/ 	.word	0x00000000
        /*04d4*/ 	.short	0x0101
        /*04d6*/ 	.byte	0xff
	.zero		1


	//   ....[61]....
        /*04d8*/ 	.word	0x00003d30
        /*04dc*/ 	.word	0x000000ff
        /*04e0*/ 	.word	0x00000078
        /*04e4*/ 	.short	0x010a
        /*04e6*/ 	.byte	0x07
	.zero		1


	//   ....[62]....
        /*04e8*/ 	.word	0x00003f20
        /*04ec*/ 	.word	0x000000ff
        /*04f0*/ 	.word	0x00000050
        /*04f4*/ 	.short	0x010a
        /*04f6*/ 	.byte	0x07
	.zero		1


	//   ....[63]....
        /*04f8*/ 	.word	0x00004090
        /*04fc*/ 	.word	0x000000ff
        /*0500*/ 	.word	0x00000030
        /*0504*/ 	.short	0x010b
        /*0506*/ 	.byte	0x07
	.zero		1


	//   ....[64]....
        /*0508*/ 	.word	0x000040a0
        /*050c*/ 	.word	0x000000ff
        /*0510*/ 	.word	0x00000000
        /*0514*/ 	.short	0x0101
        /*0516*/ 	.byte	0x08
	.zero		1


	//   ....[65]....
        /*0518*/ 	.word	0x000040c0
        /*051c*/ 	.word	0x000000ff
        /*0520*/ 	.word	0x00000058
        /*0524*/ 	.short	0x010a
        /*0526*/ 	.byte	0x07
	.zero		1


	//   ....[66]....
        /*0528*/ 	.word	0x00004220
        /*052c*/ 	.word	0x000000ff
        /*0530*/ 	.word	0x00000038
        /*0534*/ 	.short	0x010b
        /*0536*/ 	.byte	0x07
	.zero		1


	//   ....[67]....
        /*0538*/ 	.word	0x00004230
        /*053c*/ 	.word	0x000000ff
        /*0540*/ 	.word	0x00000000
        /*0544*/ 	.short	0x0101
        /*0546*/ 	.byte	0x08
	.zero		1


	//   ....[68]....
        /*0548*/ 	.word	0x00004240
        /*054c*/ 	.word	0x000000ff
        /*0550*/ 	.word	0x00000060
        /*0554*/ 	.short	0x010a
        /*0556*/ 	.byte	0x07
	.zero		1


	//   ....[69]....
        /*0558*/ 	.word	0x000043e0
        /*055c*/ 	.word	0x000000ff
        /*0560*/ 	.word	0x00000040
        /*0564*/ 	.short	0x010b
        /*0566*/ 	.byte	0x07
	.zero		1


	//   ....[70]....
        /*0568*/ 	.word	0x00004450
        /*056c*/ 	.word	0x000000ff
        /*0570*/ 	.word	0x00000000
        /*0574*/ 	.short	0x0101
        /*0576*/ 	.byte	0x08
	.zero		1


	//   ....[71]....
        /*0578*/ 	.word	0x00004480
        /*057c*/ 	.word	0x000000ff
        /*0580*/ 	.word	0x00000068
        /*0584*/ 	.short	0x010a
        /*0586*/ 	.byte	0x07
	.zero		1


	//   ....[72]....
        /*0588*/ 	.word	0x00004690
        /*058c*/ 	.word	0x000000ff
        /*0590*/ 	.word	0x00000048
        /*0594*/ 	.short	0x010b
        /*0596*/ 	.byte	0x07
	.zero		1


	//   ....[73]....
        /*0598*/ 	.word	0x000046b0
        /*059c*/ 	.word	0x000000ff
        /*05a0*/ 	.word	0x00000000
        /*05a4*/ 	.short	0x0101
        /*05a6*/ 	.byte	0x0d
	.zero		1


	//   ....[74]....
        /*05a8*/ 	.word	0x000046e0
        /*05ac*/ 	.word	0x000000ff
        /*05b0*/ 	.word	0x00000050
        /*05b4*/ 	.short	0x010a
        /*05b6*/ 	.byte	0x07
	.zero		1


	//   ....[75]....
        /*05b8*/ 	.word	0x00004700
        /*05bc*/ 	.word	0x000000ff
        /*05c0*/ 	.word	0x00000058
        /*05c4*/ 	.short	0x010a
        /*05c6*/ 	.byte	0x07
	.zero		1


	//   ....[76]....
        /*05c8*/ 	.word	0x00004720
        /*05cc*/ 	.word	0x000000ff
        /*05d0*/ 	.word	0x00000060
        /*05d4*/ 	.short	0x010a
        /*05d6*/ 	.byte	0x07
	.zero		1


	//   ....[77]....
        /*05d8*/ 	.word	0x00004760
        /*05dc*/ 	.word	0x00000000
        /*05e0*/ 	.word	0x00000068
        /*05e4*/ 	.short	0x010a
        /*05e6*/ 	.byte	0xff
	.zero		1


	//   ....[78]....
        /*05e8*/ 	.word	0x00004a90
        /*05ec*/ 	.word	0x00000000
        /*05f0*/ 	.word	0x00000080
        /*05f4*/ 	.short	0x010a
        /*05f6*/ 	.byte	0xff
	.zero		1


	//   ....[79]....
        /*05f8*/ 	.word	0x00004ba0
        /*05fc*/ 	.word	0x00000000
        /*0600*/ 	.word	0x00000000
        /*0604*/ 	.short	0x0101
        /*0606*/ 	.byte	0xff
	.zero		1


	//   ....[80]....
        /*0608*/ 	.word	0x00005600
        /*060c*/ 	.word	0x00000003
        /*0610*/ 	.word	0x00000030
        /*0614*/ 	.short	0x010a
        /*0616*/ 	.byte	0xff
	.zero		1


	//   ....[81]....
        /*0618*/ 	.word	0x00005640
        /*061c*/ 	.word	0x000000c1
        /*0620*/ 	.word	0x000000a0
        /*0624*/ 	.short	0x010a
        /*0626*/ 	.byte	0xff
	.zero		1


	//   ....[82]....
        /*0628*/ 	.word	0x00005770
        /*062c*/ 	.word	0x00000003
        /*0630*/ 	.word	0x00000030
        /*0634*/ 	.short	0x010a
        /*0636*/ 	.byte	0xff
	.zero		1


	//   ....[83]....
        /*0638*/ 	.word	0x000058d0
        /*063c*/ 	.word	0x00000000
        /*0640*/ 	.word	0x00000000
        /*0644*/ 	.short	0x0101
        /*0646*/ 	.byte	0xff
	.zero		1


	//   ....[84]....
        /*0648*/ 	.word	0x00005930
        /*064c*/ 	.word	0x000000c1
        /*0650*/ 	.word	0x000000a0
        /*0654*/ 	.short	0x010a
        /*0656*/ 	.byte	0xff
	.zero		1


	//   ....[85]....
        /*0658*/ 	.word	0x00006ce0
        /*065c*/ 	.word	0x000000cc
        /*0660*/ 	.word	0x00000030
        /*0664*/ 	.short	0x010a
        /*0666*/ 	.byte	0xff
	.zero		1


	//   ....[86]....
        /*0668*/ 	.word	0x00006db0
        /*066c*/ 	.word	0x000000cc
        /*0670*/ 	.word	0x00000030
        /*0674*/ 	.short	0x010a
        /*0676*/ 	.byte	0xff
	.zero		1


	//   ....[87]....
        /*0678*/ 	.word	0x00006ef0
        /*067c*/ 	.word	0x00000003
        /*0680*/ 	.word	0x00000000
        /*0684*/ 	.short	0x0101
        /*0686*/ 	.byte	0xff
	.zero		1


	//   ....[88]....
        /*0688*/ 	.word	0x00008290
        /*068c*/ 	.word	0x00000000
        /*0690*/ 	.word	0x00000030
        /*0694*/ 	.short	0x010a
        /*0696*/ 	.byte	0xff
	.zero		1


	//   ....[89]....
        /*0698*/ 	.word	0x00008360
        /*069c*/ 	.word	0x00000000
        /*06a0*/ 	.word	0x00000030
        /*06a4*/ 	.short	0x010a
        /*06a6*/ 	.byte	0xff
	.zero		1


	//   ....[90]....
        /*06a8*/ 	.word	0x000084c0
        /*06ac*/ 	.word	0x00000000
        /*06b0*/ 	.word	0x00000000
        /*06b4*/ 	.short	0x0101
        /*06b6*/ 	.byte	0xff
	.zero		1


	//   ....[91]....
        /*06b8*/ 	.word	0x00009870
        /*06bc*/ 	.word	0x00000000
        /*06c0*/ 	.word	0x00000030
        /*06c4*/ 	.short	0x010a
        /*06c6*/ 	.byte	0xff
	.zero		1


	//   ....[92]....
        /*06c8*/ 	.word	0x00009940
        /*06cc*/ 	.word	0x00000000
        /*06d0*/ 	.word	0x00000030
        /*06d4*/ 	.short	0x010a
        /*06d6*/ 	.byte	0xff
	.zero		1


	//   ....[93]....
        /*06d8*/ 	.word	0x00009aa0
        /*06dc*/ 	.word	0x00000000
        /*06e0*/ 	.word	0x00000000
        /*06e4*/ 	.short	0x0101
        /*06e6*/ 	.byte	0xff
	.zero		1


	//   ....[94]....
        /*06e8*/ 	.word	0x00009f90
        /*06ec*/ 	.word	0x000000ff
        /*06f0*/ 	.word	0x00000000
        /*06f4*/ 	.short	0x0101
        /*06f6*/ 	.byte	0x05
	.zero		1


	//   ....[95]....
        /*06f8*/ 	.word	0x0000af10
        /*06fc*/ 	.word	0x00000003
        /*0700*/ 	.word	0x000000d0
        /*0704*/ 	.short	0x010a
        /*0706*/ 	.byte	0xff
	.zero		1


	//   ....[96]....
        /*0708*/ 	.word	0x0000af70
        /*070c*/ 	.word	0x00000002
        /*0710*/ 	.word	0x00000018
        /*0714*/ 	.short	0x010a
        /*0716*/ 	.byte	0xff
	.zero		1


	//   ....[97]....
        /*0718*/ 	.word	0x0000afd0
        /*071c*/ 	.word	0x00000002
        /*0720*/ 	.word	0x00000018
        /*0724*/ 	.short	0x010a
        /*0726*/ 	.byte	0xff
	.zero		1


	//   ....[98]....
        /*0728*/ 	.word	0x0000b020
        /*072c*/ 	.word	0x00000002
        /*0730*/ 	.word	0x00000080
        /*0734*/ 	.short	0x010a
        /*0736*/ 	.byte	0xff
	.zero		1


	//   ....[99]....
        /*0738*/ 	.word	0x0000b080
        /*073c*/ 	.word	0x00000000
        /*0740*/ 	.word	0x00000000
        /*0744*/ 	.short	0x010a
        /*0746*/ 	.byte	0xff
	.zero		1


	//   ....[100]....
        /*0748*/ 	.word	0x0000b0e0
        /*074c*/ 	.word	0x00000000
        /*0750*/ 	.word	0x00000000
        /*0754*/ 	.short	0x010a
        /*0756*/ 	.byte	0xff
	.zero		1


	//   ....[101]....
        /*0758*/ 	.word	0x0000b130
        /*075c*/ 	.word	0x00000000
        /*0760*/ 	.word	0x000000c0
        /*0764*/ 	.short	0x010a
        /*0766*/ 	.byte	0xff
	.zero		1


	//   ....[102]....
        /*0768*/ 	.word	0x0000b190
        /*076c*/ 	.word	0x00000000
        /*0770*/ 	.word	0x00000090
        /*0774*/ 	.short	0x010a
        /*0776*/ 	.byte	0xff
	.zero		1


	//   ....[103]....
        /*0778*/ 	.word	0x0000b1e0
        /*077c*/ 	.word	0x00000000
        /*0780*/ 	.word	0x00000080
        /*0784*/ 	.short	0x010a
        /*0786*/ 	.byte	0xff
	.zero		1


	//   ....[104]....
        /*0788*/ 	.word	0x0000b240
        /*078c*/ 	.word	0x00000000
        /*0790*/ 	.word	0x00000090
        /*0794*/ 	.short	0x010a
        /*0796*/ 	.byte	0xff
	.zero		1


	//   ....[105]....
        /*0798*/ 	.word	0x0000b290
        /*079c*/ 	.word	0x00000000
        /*07a0*/ 	.word	0x00000080
        /*07a4*/ 	.short	0x010a
        /*07a6*/ 	.byte	0xff
	.zero		1


	//   ....[106]....
        /*07a8*/ 	.word	0x0000b2f0
        /*07ac*/ 	.word	0x00000003
        /*07b0*/ 	.word	0x000000b0
        /*07b4*/ 	.short	0x010a
        /*07b6*/ 	.byte	0xff
	.zero		1


	//   ....[107]....
        /*07b8*/ 	.word	0x0000b350
        /*07bc*/ 	.word	0x00000000
        /*07c0*/ 	.word	0x00000000
        /*07c4*/ 	.short	0x010a
        /*07c6*/ 	.byte	0xff
	.zero		1


	//   ....[108]....
        /*07c8*/ 	.word	0x0000b3b0
        /*07cc*/ 	.word	0x00000000
        /*07d0*/ 	.word	0x00000000
        /*07d4*/ 	.short	0x010a
        /*07d6*/ 	.byte	0xff
	.zero		1


	//   ....[109]....
        /*07d8*/ 	.word	0x0000b410
        /*07dc*/ 	.word	0x00000000
        /*07e0*/ 	.word	0x00000000
        /*07e4*/ 	.short	0x010a
        /*07e6*/ 	.byte	0xff
	.zero		1


	//   ....[110]....
        /*07e8*/ 	.word	0x0000b460
        /*07ec*/ 	.word	0x00000000
        /*07f0*/ 	.word	0x00000080
        /*07f4*/ 	.short	0x010a
        /*07f6*/ 	.byte	0xff
	.zero		1


	//   ....[111]....
        /*07f8*/ 	.word	0x0000b4c0
        /*07fc*/ 	.word	0x00000000
        /*0800*/ 	.word	0x00000078
        /*0804*/ 	.short	0x010a
        /*0806*/ 	.byte	0xff
	.zero		1


	//   ....[112]....
        /*0808*/ 	.word	0x0000b520
        /*080c*/ 	.word	0x00000003
        /*0810*/ 	.word	0x00000050
        /*0814*/ 	.short	0x010a
        /*0816*/ 	.byte	0xff
	.zero		1


	//   ....[113]....
        /*0818*/ 	.word	0x0000b580
        /*081c*/ 	.word	0x00000003
        /*0820*/ 	.word	0x00000058
        /*0824*/ 	.short	0x010a
        /*0826*/ 	.byte	0xff
	.zero		1


	//   ....[114]....
        /*0828*/ 	.word	0x0000b5e0
        /*082c*/ 	.word	0x00000003
        /*0830*/ 	.word	0x00000060
        /*0834*/ 	.short	0x010a
        /*0836*/ 	.byte	0xff
	.zero		1


	//   ....[115]....
        /*0838*/ 	.word	0x0000b640
        /*083c*/ 	.word	0x00000003
        /*0840*/ 	.word	0x00000068
        /*0844*/ 	.short	0x010a
        /*0846*/ 	.byte	0xff
	.zero		1


	//   ....[116]....
        /*0848*/ 	.word	0x0000b6a0
        /*084c*/ 	.word	0x00000000
        /*0850*/ 	.word	0x00000050
        /*0854*/ 	.short	0x010a
        /*0856*/ 	.byte	0xff
	.zero		1


	//   ....[117]....
        /*0858*/ 	.word	0x0000b700
        /*085c*/ 	.word	0x00000000
        /*0860*/ 	.word	0x00000058
        /*0864*/ 	.short	0x010a
        /*0866*/ 	.byte	0xff
	.zero		1


	//   ....[118]....
        /*0868*/ 	.word	0x0000b760
        /*086c*/ 	.word	0x00000000
        /*0870*/ 	.word	0x00000060
        /*0874*/ 	.short	0x010a
        /*0876*/ 	.byte	0xff
	.zero		1


	//   ....[119]....
        /*0878*/ 	.word	0x0000b7b0
        /*087c*/ 	.word	0x00000000
        /*0880*/ 	.word	0x00000080
        /*0884*/ 	.short	0x010a
        /*0886*/ 	.byte	0xff
	.zero		1


	//   ....[120]....
        /*0888*/ 	.word	0x0000b800
        /*088c*/ 	.word	0x00000003
        /*0890*/ 	.word	0x00000030
        /*0894*/ 	.short	0x010a
        /*0896*/ 	.byte	0xff
	.zero		1


	//   ....[121]....
        /*0898*/ 	.word	0x0000b850
        /*089c*/ 	.word	0x000000c1
        /*08a0*/ 	.word	0x000000a0
        /*08a4*/ 	.short	0x010a
        /*08a6*/ 	.byte	0xff
	.zero		1


	//   ....[122]....
        /*08a8*/ 	.word	0x0000b8a0
        /*08ac*/ 	.word	0x000000cc
        /*08b0*/ 	.word	0x00000030
        /*08b4*/ 	.short	0x010a
        /*08b6*/ 	.byte	0xff
	.zero		1


	//   ....[123]....
        /*08b8*/ 	.word	0x0000b8f0
        /*08bc*/ 	.word	0x00000000
        /*08c0*/ 	.word	0x00000030
        /*08c4*/ 	.short	0x010a
        /*08c6*/ 	.byte	0xff
	.zero		1


	//   ....[124]....
        /*08c8*/ 	.word	0x0000b940
        /*08cc*/ 	.word	0x00000000
        /*08d0*/ 	.word	0x00000030
        /*08d4*/ 	.short	0x010a
        /*08d6*/ 	.byte	0xff
	.zero		1


	//----- nvinfo : EIATTR_NUM_MBARRIERS
	.align		4
.L_48:
        /*08d8*/ 	.byte	0x03, 0x38
        /*08da*/ 	.short	0x001c


	//----- nvinfo : EIATTR_EXIT_INSTR_OFFSETS
	.align		4
        /*08dc*/ 	.byte	0x04, 0x1c
        /*08de*/ 	.short	(.L_50 - .L_49)


	//   ....[0]....
.L_49:
        /*08e0*/ 	.word	0x00002410


	//   ....[1]....
        /*08e4*/ 	.word	0x00002900


	//   ....[2]....
        /*08e8*/ 	.word	0x00002960


	//   ....[3]....
        /*08ec*/ 	.word	0x00003730


	//   ....[4]....
        /*08f0*/ 	.word	0x00004790


	//   ....[5]....
        /*08f4*/ 	.word	0x000047d0


	//   ....[6]....
        /*08f8*/ 	.word	0x0000af00


	//----- nvinfo : EIATTR_MAX_THREADS
	.align		4
.L_50:
        /*08fc*/ 	.byte	0x04, 0x05
        /*08fe*/ 	.short	(.L_52 - .L_51)
.L_51:
        /*0900*/ 	.word	0x00000100
        /*0904*/ 	.word	0x00000001
        /*0908*/ 	.word	0x00000001


	//----- nvinfo : EIATTR_CRS_STACK_SIZE
	.align		4
.L_52:
        /*090c*/ 	.byte	0x04, 0x1e
        /*090e*/ 	.short	(.L_54 - .L_53)
.L_53:
        /*0910*/ 	.word	0x00000000


	//----- nvinfo : EIATTR_CBANK_PARAM_SIZE
	.align		4
.L_54:
        /*0914*/ 	.byte	0x03, 0x19
        /*0916*/ 	.short	0x0800


	//----- nvinfo : EIATTR_PARAM_CBANK
	.align		4
        /*0918*/ 	.byte	0x04, 0x0a
        /*091a*/ 	.short	(.L_56 - .L_55)
	.align		4
.L_55:
        /*091c*/ 	.word	index@(.nv.constant0._ZN7cutlass13device_kernelINS_4gemm6kernel13GemmUniversalIN4cute5tupleIJiiiiEEENS1_10collective13CollectiveMmaINS1_35MainloopSm100TmaUmmaWarpSpecializedILi3ELi2ELi2ENS5_IJNS4_1CILi1EEESB_SB_EEEEENS5_IJNSA_ILi128EEENSA_ILi256EEESE_EEENS_12float_e4m3_tENS5_IJSB_llEEENS_12float_e5m2_tENS5_IJlSB_lEEENS4_8TiledMMAINS4_8MMA_AtomIJNS4_10MMA_TraitsINS4_19SM100_MMA_F8F6F4_SSEJSH_SJ_fSE_SF_NS4_17integral_constantINS4_4UMMA5MajorELSR_1EEENSP_ISR_LSR_0EEENSP_INSQ_7ScaleInELSU_0EEESV_EEEEEENS4_6LayoutISC_NS5_IJNSA_ILi0EEESZ_SZ_EEEEENS5_IJNS4_10UnderscoreES12_S12_EEEEENS4_13SM90_TMA_LOADENS4_14ComposedLayoutINS4_7SwizzleILi3ELi4ELi3EEENS4_18smem_ptr_flag_bitsILi8EEENSY_INS5_IJSE_NSA_ILi8EEEEEENS5_IJSB_SE_EEEEEEEvNS4_8identityES15_NS16_IS18_S1A_NSY_INS5_IJS1B_SE_EEENS5_IJSE_SB_EEEEEEEvS1G_EENS_8epilogue10collective18CollectiveEpilogueINS1M_23Sm100TmaWarpSpecializedILi4ELi2ELi64ELb0ELb0EEEJSG_NS5_IJNSY_ISE_SB_EENSY_INSA_ILi64EEESB_EEEEESH_SK_SH_SK_NS1M_6fusion15FusionCallbacksIS1Q_NS1V_17LinearCombinationISH_fSH_fLNS_15FloatRoundStyleE2EEESG_S1U_JEEENS4_5SM1004TMEM4LOAD26SM100_TMEM_LOAD_32dp32b64xES15_NS16_INS17_ILi2ELi4ELi3EEES1A_NSY_INS5_IJS1B_S1S_EEENS5_IJS1S_SB_EEEEEEENS4_39AutoVectorizingCopyWithAssumedAlignmentILi128EEENS4_14SM90_TMA_STOREES29_S2B_S2B_EEEvvEEEEvNT_6ParamsE)
        /*0920*/ 	.short	0x0380
        /*0922*/ 	.short	0x0800


	//----- nvinfo : EIATTR_SW_WAR
	.align		4
.L_56:
        /*0924*/ 	.byte	0x04, 0x36
        /*0926*/ 	.short	(.L_58 - .L_57)
.L_57:
        /*0928*/ 	.word	0x00000008
.L_58:


//--------------------- .nv.callgraph             --------------------------
	.section	.nv.callgraph,"",@"SHT_CUDA_CALLGRAPH"
	.align	4
	.sectionentsize	8
	.align		4
        /*0000*/ 	.word	0x00000000
	.align		4
        /*0004*/ 	.word	0xffffffff
	.align		4
        /*0008*/ 	.word	index@(_ZN7cutlass13device_kernelINS_4gemm6kernel13GemmUniversalIN4cute5tupleIJiiiiEEENS1_10collective13CollectiveMmaINS1_35MainloopSm100TmaUmmaWarpSpecializedILi3ELi2ELi2ENS5_IJNS4_1CILi1EEESB_SB_EEEEENS5_IJNSA_ILi128EEENSA_ILi256EEESE_EEENS_12float_e4m3_tENS5_IJSB_llEEENS_12float_e5m2_tENS5_IJlSB_lEEENS4_8TiledMMAINS4_8MMA_AtomIJNS4_10MMA_TraitsINS4_19SM100_MMA_F8F6F4_SSEJSH_SJ_fSE_SF_NS4_17integral_constantINS4_4UMMA5MajorELSR_1EEENSP_ISR_LSR_0EEENSP_INSQ_7ScaleInELSU_0EEESV_EEEEEENS4_6LayoutISC_NS5_IJNSA_ILi0EEESZ_SZ_EEEEENS5_IJNS4_10UnderscoreES12_S12_EEEEENS4_13SM90_TMA_LOADENS4_14ComposedLayoutINS4_7SwizzleILi3ELi4ELi3EEENS4_18smem_ptr_flag_bitsILi8EEENSY_INS5_IJSE_NSA_ILi8EEEEEENS5_IJSB_SE_EEEEEEEvNS4_8identityES15_NS16_IS18_S1A_NSY_INS5_IJS1B_SE_EEENS5_IJSE_SB_EEEEEEEvS1G_EENS_8epilogue10collective18CollectiveEpilogueINS1M_23Sm100TmaWarpSpecializedILi4ELi2ELi64ELb0ELb0EEEJSG_NS5_IJNSY_ISE_SB_EENSY_INSA_ILi64EEESB_EEEEESH_SK_SH_SK_NS1M_6fusion15FusionCallbacksIS1Q_NS1V_17LinearCombinationISH_fSH_fLNS_15FloatRoundStyleE2EEESG_S1U_JEEENS4_5SM1004TMEM4LOAD26SM100_TMEM_LOAD_32dp32b64xES15_NS16_INS17_ILi2ELi4ELi3EEES1A_NSY_INS5_IJS1B_S1S_EEENS5_IJS1S_SB_EEEEEEENS4_39AutoVectorizingCopyWithAssumedAlignmentILi128EEENS4_14SM90_TMA_STOREES29_S2B_S2B_EEEvvEEEEvNT_6ParamsE)
	.align		4
        /*000c*/ 	.word	index@(__assertfail)
	.align		4
        /*0010*/ 	.word	0x00000000
	.align		4
        /*0014*/ 	.word	0xfffffffe
	.align		4
        /*0018*/ 	.word	0x00000000
	.align		4
        /*001c*/ 	.word	0xfffffffd
	.align		4
        /*0020*/ 	.word	0x00000000
	.align		4
        /*0024*/ 	.word	0xfffffffc


//--------------------- .nv.constant4             --------------------------
	.section	.nv.constant4,"a",@progbits
	.align	8
	.align		8
.nv.constant4:
        /*0000*/ 	.dword	__assertfail
	.align		8
        /*0008*/ 	.dword	__unnamed_1
	.align		8
        /*0010*/ 	.dword	__unnamed_2
	.align		8
        /*0018*/ 	.dword	__unnamed_3
	.align		8
        /*0020*/ 	.dword	_ZN40_INTERNAL_00f745f0_4_k_cu_fb2d0289_191164cuda3std3__45__cpo5beginE
	.align		8
        /*0028*/ 	.dword	_ZN40_INTERNAL_00f745f0_4_k_cu_fb2d0289_191164cuda3std3__45__cpo3endE
	.align		8
        /*0030*/ 	.dword	_ZN40_INTERNAL_00f745f0_4_k_cu_fb2d0289_191164cuda3std3__45__cpo6cbeginE
	.align		8
        /*0038*/ 	.dword	_ZN40_INTERNAL_00f745f0_4_k_cu_fb2d0289_191164cuda3std3__45__cpo4cendE
	.align		8
        /*0040*/ 	.dword	_ZN40_INTERNAL_00f745f0_4_k_cu_fb2d0289_191164cuda3std3__442_GLOBAL__N__00f745f0_4_k_cu_fb2d0289_191166ignoreE
	.align		8
        /*0048*/ 	.dword	_ZN40_INTERNAL_00f745f0_4_k_cu_fb2d0289_191164cuda3std3__419piecewise_constructE
	.align		8
        /*0050*/ 	.dword	_ZN40_INTERNAL_00f745f0_4_k_cu_fb2d0289_191164cuda3std3__48in_placeE
	.align		8
        /*0058*/ 	.dword	_ZN40_INTERNAL_00f745f0_4_k_cu_fb2d0289_191164cuda3std6ranges3__45__cpo4swapE
	.align		8
        /*0060*/ 	.dword	_ZN40_INTERNAL_00f745f0_4_k_cu_fb2d0289_191164cuda3std6ranges3__45__cpo9iter_moveE
	.align		8
        /*0068*/ 	.dword	_ZN40_INTERNAL_00f745f0_4_k_cu_fb2d0289_191164cute7productE
	.align		8
        /*0070*/ 	.dword	_ZN40_INTERNAL_00f745f0_4_k_cu_fb2d0289_191164cute1_E
	.align		8
        /*0078*/ 	.dword	$str$25
	.align		8
        /*0080*/ 	.dword	$str$26
	.align		8
        /*0088*/ 	.dword	$str$27
	.align		8
        /*0090*/ 	.dword	$str$28


//--------------------- .text._ZN7cutlass13device_kernelINS_4gemm6kernel13GemmUniversalIN4cute5tupleIJiiiiEEENS1_10collective13CollectiveMmaINS1_35MainloopSm100TmaUmmaWarpSpecializedILi3ELi2ELi2ENS5_IJNS4_1CILi1EEESB_SB_EEEEENS5_IJNSA_ILi128EEENSA_ILi256EEESE_EEENS_12float_e4m3_tENS5_IJSB_llEEENS_12float_e5m2_tENS5_IJlSB_lEEENS4_8TiledMMAINS4_8MMA_AtomIJNS4_10MMA_TraitsINS4_19SM100_MMA_F8F6F4_SSEJSH_SJ_fSE_SF_NS4_17integral_constantINS4_4UMMA5MajorELSR_1EEENSP_ISR_LSR_0EEENSP_INSQ_7ScaleInELSU_0EEESV_EEEEEENS4_6LayoutISC_NS5_IJNSA_ILi0EEESZ_SZ_EEEEENS5_IJNS4_10UnderscoreES12_S12_EEEEENS4_13SM90_TMA_LOADENS4_14ComposedLayoutINS4_7SwizzleILi3ELi4ELi3EEENS4_18smem_ptr_flag_bitsILi8EEENSY_INS5_IJSE_NSA_ILi8EEEEEENS5_IJSB_SE_EEEEEEEvNS4_8identityES15_NS16_IS18_S1A_NSY_INS5_IJS1B_SE_EEENS5_IJSE_SB_EEEEEEEvS1G_EENS_8epilogue10collective18CollectiveEpilogueINS1M_23Sm100TmaWarpSpecializedILi4ELi2ELi64ELb0ELb0EEEJSG_NS5_IJNSY_ISE_SB_EENSY_INSA_ILi64EEESB_EEEEESH_SK_SH_SK_NS1M_6fusion15FusionCallbacksIS1Q_NS1V_17LinearCombinationISH_fSH_fLNS_15FloatRoundStyleE2EEESG_S1U_JEEENS4_5SM1004TMEM4LOAD26SM100_TMEM_LOAD_32dp32b64xES15_NS16_INS17_ILi2ELi4ELi3EEES1A_NSY_INS5_IJS1B_S1S_EEENS5_IJS1S_SB_EEEEEEENS4_39AutoVectorizingCopyWithAssumedAlignmentILi128EEENS4_14SM90_TMA_STOREES29_S2B_S2B_EEEvvEEEEvNT_6ParamsE --------------------------
	.section	.text._ZN7cutlass13device_kernelINS_4gemm6kernel13GemmUniversalIN4cute5tupleIJiiiiEEENS1_10collective13CollectiveMmaINS1_35MainloopSm100TmaUmmaWarpSpecializedILi3ELi2ELi2ENS5_IJNS4_1CILi1EEESB_SB_EEEEENS5_IJNSA_ILi128EEENSA_ILi256EEESE_EEENS_12float_e4m3_tENS5_IJSB_llEEENS_12float_e5m2_tENS5_IJlSB_lEEENS4_8TiledMMAINS4_8MMA_AtomIJNS4_10MMA_TraitsINS4_19SM100_MMA_F8F6F4_SSEJSH_SJ_fSE_SF_NS4_17integral_constantINS4_4UMMA5MajorELSR_1EEENSP_ISR_LSR_0EEENSP_INSQ_7ScaleInELSU_0EEESV_EEEEEENS4_6LayoutISC_NS5_IJNSA_ILi0EEESZ_SZ_EEEEENS5_IJNS4_10UnderscoreES12_S12_EEEEENS4_13SM90_TMA_LOADENS4_14ComposedLayoutINS4_7SwizzleILi3ELi4ELi3EEENS4_18smem_ptr_flag_bitsILi8EEENSY_INS5_IJSE_NSA_ILi8EEEEEENS5_IJSB_SE_EEEEEEEvNS4_8identityES15_NS16_IS18_S1A_NSY_INS5_IJS1B_SE_EEENS5_IJSE_SB_EEEEEEEvS1G_EENS_8epilogue10collective18CollectiveEpilogueINS1M_23Sm100TmaWarpSpecializedILi4ELi2ELi64ELb0ELb0EEEJSG_NS5_IJNSY_ISE_SB_EENSY_INSA_ILi64EEESB_EEEEESH_SK_SH_SK_NS1M_6fusion15FusionCallbacksIS1Q_NS1V_17LinearCombinationISH_fSH_fLNS_15FloatRoundStyleE2EEESG_S1U_JEEENS4_5SM1004TMEM4LOAD26SM100_TMEM_LOAD_32dp32b64xES15_NS16_INS17_ILi2ELi4ELi3EEES1A_NSY_INS5_IJS1B_S1S_EEENS5_IJS1S_SB_EEEEEEENS4_39AutoVectorizingCopyWithAssumedAlignmentILi128EEENS4_14SM90_TMA_STOREES29_S2B_S2B_EEEvvEEEEvNT_6ParamsE,"ax",@progbits
	.align	128
.text._ZN7cutlass13device_kernelINS_4gemm6kernel13GemmUniversalIN4cute5tupleIJiiiiEEENS1_10collective13CollectiveMmaINS1_35MainloopSm100TmaUmmaWarpSpecializedILi3ELi2ELi2ENS5_IJNS4_1CILi1EEESB_SB_EEEEENS5_IJNSA_ILi128EEENSA_ILi256EEESE_EEENS_12float_e4m3_tENS5_IJSB_llEEENS_12float_e5m2_tENS5_IJlSB_lEEENS4_8TiledMMAINS4_8MMA_AtomIJNS4_10MMA_TraitsINS4_19SM100_MMA_F8F6F4_SSEJSH_SJ_fSE_SF_NS4_17integral_constantINS4_4UMMA5MajorELSR_1EEENSP_ISR_LSR_0EEENSP_INSQ_7ScaleInELSU_0EEESV_EEEEEENS4_6LayoutISC_NS5_IJNSA_ILi0EEESZ_SZ_EEEEENS5_IJNS4_10UnderscoreES12_S12_EEEEENS4_13SM90_TMA_LOADENS4_14ComposedLayoutINS4_7SwizzleILi3ELi4ELi3EEENS4_18smem_ptr_flag_bitsILi8EEENSY_INS5_IJSE_NSA_ILi8EEEEEENS5_IJSB_SE_EEEEEEEvNS4_8identityES15_NS16_IS18_S1A_NSY_INS5_IJS1B_SE_EEENS5_IJSE_SB_EEEEEEEvS1G_EENS_8epilogue10collective18CollectiveEpilogueINS1M_23Sm100TmaWarpSpecializedILi4ELi2ELi64ELb0ELb0EEEJSG_NS5_IJNSY_ISE_SB_EENSY_INSA_ILi64EEESB_EEEEESH_SK_SH_SK_NS1M_6fusion15FusionCallbacksIS1Q_NS1V_17LinearCombinationISH_fSH_fLNS_15FloatRoundStyleE2EEESG_S1U_JEEENS4_5SM1004TMEM4LOAD26SM100_TMEM_LOAD_32dp32b64xES15_NS16_INS17_ILi2ELi4ELi3EEES1A_NSY_INS5_IJS1B_S1S_EEENS5_IJS1S_SB_EEEEEEENS4_39AutoVectorizingCopyWithAssumedAlignmentILi128EEENS4_14SM90_TMA_STOREES29_S2B_S2B_EEEvvEEEEvNT_6ParamsE:
        .type           _ZN7cutlass13device_kernelINS_4gemm6kernel13GemmUniversalIN4cute5tupleIJiiiiEEENS1_10collective13CollectiveMmaINS1_35MainloopSm100TmaUmmaWarpSpecializedILi3ELi2ELi2ENS5_IJNS4_1CILi1EEESB_SB_EEEEENS5_IJNSA_ILi128EEENSA_ILi256EEESE_EEENS_12float_e4m3_tENS5_IJSB_llEEENS_12float_e5m2_tENS5_IJlSB_lEEENS4_8TiledMMAINS4_8MMA_AtomIJNS4_10MMA_TraitsINS4_19SM100_MMA_F8F6F4_SSEJSH_SJ_fSE_SF_NS4_17integral_constantINS4_4UMMA5MajorELSR_1EEENSP_ISR_LSR_0EEENSP_INSQ_7ScaleInELSU_0EEESV_EEEEEENS4_6LayoutISC_NS5_IJNSA_ILi0EEESZ_SZ_EEEEENS5_IJNS4_10UnderscoreES12_S12_EEEEENS4_13SM90_TMA_LOADENS4_14ComposedLayoutINS4_7SwizzleILi3ELi4ELi3EEENS4_18smem_ptr_flag_bitsILi8EEENSY_INS5_IJSE_NSA_ILi8EEEEEENS5_IJSB_SE_EEEEEEEvNS4_8identityES15_NS16_IS18_S1A_NSY_INS5_IJS1B_SE_EEENS5_IJSE_SB_EEEEEEEvS1G_EENS_8epilogue10collective18CollectiveEpilogueINS1M_23Sm100TmaWarpSpecializedILi4ELi2ELi64ELb0ELb0EEEJSG_NS5_IJNSY_ISE_SB_EENSY_INSA_ILi64EEESB_EEEEESH_SK_SH_SK_NS1M_6fusion15FusionCallbacksIS1Q_NS1V_17LinearCombinationISH_fSH_fLNS_15FloatRoundStyleE2EEESG_S1U_JEEENS4_5SM1004TMEM4LOAD26SM100_TMEM_LOAD_32dp32b64xES15_NS16_INS17_ILi2ELi4ELi3EEES1A_NSY_INS5_IJS1B_S1S_EEENS5_IJS1S_SB_EEEEEEENS4_39AutoVectorizingCopyWithAssumedAlignmentILi128EEENS4_14SM90_TMA_STOREES29_S2B_S2B_EEEvvEEEEvNT_6ParamsE,@function
        .size           _ZN7cutlass13device_kernelINS_4gemm6kernel13GemmUniversalIN4cute5tupleIJiiiiEEENS1_10collective13CollectiveMmaINS1_35MainloopSm100TmaUmmaWarpSpecializedILi3ELi2ELi2ENS5_IJNS4_1CILi1EEESB_SB_EEEEENS5_IJNSA_ILi128EEENSA_ILi256EEESE_EEENS_12float_e4m3_tENS5_IJSB_llEEENS_12float_e5m2_tENS5_IJlSB_lEEENS4_8TiledMMAINS4_8MMA_AtomIJNS4_10MMA_TraitsINS4_19SM100_MMA_F8F6F4_SSEJSH_SJ_fSE_SF_NS4_17integral_constantINS4_4UMMA5MajorELSR_1EEENSP_ISR_LSR_0EEENSP_INSQ_7ScaleInELSU_0EEESV_EEEEEENS4_6LayoutISC_NS5_IJNSA_ILi0EEESZ_SZ_EEEEENS5_IJNS4_10UnderscoreES12_S12_EEEEENS4_13SM90_TMA_LOADENS4_14ComposedLayoutINS4_7SwizzleILi3ELi4ELi3EEENS4_18smem_ptr_flag_bitsILi8EEENSY_INS5_IJSE_NSA_ILi8EEEEEENS5_IJSB_SE_EEEEEEEvNS4_8identityES15_NS16_IS18_S1A_NSY_INS5_IJS1B_SE_EEENS5_IJSE_SB_EEEEEEEvS1G_EENS_8epilogue10collective18CollectiveEpilogueINS1M_23Sm100TmaWarpSpecializedILi4ELi2ELi64ELb0ELb0EEEJSG_NS5_IJNSY_ISE_SB_EENSY_INSA_ILi64EEESB_EEEEESH_SK_SH_SK_NS1M_6fusion15FusionCallbacksIS1Q_NS1V_17LinearCombinationISH_fSH_fLNS_15FloatRoundStyleE2EEESG_S1U_JEEENS4_5SM1004TMEM4LOAD26SM100_TMEM_LOAD_32dp32b64xES15_NS16_INS17_ILi2ELi4ELi3EEES1A_NSY_INS5_IJS1B_S1S_EEENS5_IJS1S_SB_EEEEEEENS4_39AutoVectorizingCopyWithAssumedAlignmentILi128EEENS4_14SM90_TMA_STOREES29_S2B_S2B_EEEvvEEEEvNT_6ParamsE,(.L_x_164 - _ZN7cutlass13device_kernelINS_4gemm6kernel13GemmUniversalIN4cute5tupleIJiiiiEEENS1_10collective13CollectiveMmaINS1_35MainloopSm100TmaUmmaWarpSpecializedILi3ELi2ELi2ENS5_IJNS4_1CILi1EEESB_SB_EEEEENS5_IJNSA_ILi128EEENSA_ILi256EEESE_EEENS_12float_e4m3_tENS5_IJSB_llEEENS_12float_e5m2_tENS5_IJlSB_lEEENS4_8TiledMMAINS4_8MMA_AtomIJNS4_10MMA_TraitsINS4_19SM100_MMA_F8F6F4_SSEJSH_SJ_fSE_SF_NS4_17integral_constantINS4_4UMMA5MajorELSR_1EEENSP_ISR_LSR_0EEENSP_INSQ_7ScaleInELSU_0EEESV_EEEEEENS4_6LayoutISC_NS5_IJNSA_ILi0EEESZ_SZ_EEEEENS5_IJNS4_10UnderscoreES12_S12_EEEEENS4_13SM90_TMA_LOADENS4_14ComposedLayoutINS4_7SwizzleILi3ELi4ELi3EEENS4_18smem_ptr_flag_bitsILi8EEENSY_INS5_IJSE_NSA_ILi8EEEEEENS5_IJSB_SE_EEEEEEEvNS4_8identityES15_NS16_IS18_S1A_NSY_INS5_IJS1B_SE_EEENS5_IJSE_SB_EEEEEEEvS1G_EENS_8epilogue10collective18CollectiveEpilogueINS1M_23Sm100TmaWarpSpecializedILi4ELi2ELi64ELb0ELb0EEEJSG_NS5_IJNSY_ISE_SB_EENSY_INSA_ILi64EEESB_EEEEESH_SK_SH_SK_NS1M_6fusion15FusionCallbacksIS1Q_NS1V_17LinearCombinationISH_fSH_fLNS_15FloatRoundStyleE2EEESG_S1U_JEEENS4_5SM1004TMEM4LOAD26SM100_TMEM_LOAD_32dp32b64xES15_NS16_INS17_ILi2ELi4ELi3EEES1A_NSY_INS5_IJS1B_S1S_EEENS5_IJS1S_SB_EEEEEEENS4_39AutoVectorizingCopyWithAssumedAlignmentILi128EEENS4_14SM90_TMA_STOREES29_S2B_S2B_EEEvvEEEEvNT_6ParamsE)
        .other          _ZN7cutlass13device_kernelINS_4gemm6kernel13GemmUniversalIN4cute5tupleIJiiiiEEENS1_10collective13CollectiveMmaINS1_35MainloopSm100TmaUmmaWarpSpecializedILi3ELi2ELi2ENS5_IJNS4_1CILi1EEESB_SB_EEEEENS5_IJNSA_ILi128EEENSA_ILi256EEESE_EEENS_12float_e4m3_tENS5_IJSB_llEEENS_12float_e5m2_tENS5_IJlSB_lEEENS4_8TiledMMAINS4_8MMA_AtomIJNS4_10MMA_TraitsINS4_19SM100_MMA_F8F6F4_SSEJSH_SJ_fSE_SF_NS4_17integral_constantINS4_4UMMA5MajorELSR_1EEENSP_ISR_LSR_0EEENSP_INSQ_7ScaleInELSU_0EEESV_EEEEEENS4_6LayoutISC_NS5_IJNSA_ILi0EEESZ_SZ_EEEEENS5_IJNS4_10UnderscoreES12_S12_EEEEENS4_13SM90_TMA_LOADENS4_14ComposedLayoutINS4_7SwizzleILi3ELi4ELi3EEENS4_18smem_ptr_flag_bitsILi8EEENSY_INS5_IJSE_NSA_ILi8EEEEEENS5_IJSB_SE_EEEEEEEvNS4_8identityES15_NS16_IS18_S1A_NSY_INS5_IJS1B_SE_EEENS5_IJSE_SB_EEEEEEEvS1G_EENS_8epilogue10collective18CollectiveEpilogueINS1M_23Sm100TmaWarpSpecializedILi4ELi2ELi64ELb0ELb0EEEJSG_NS5_IJNSY_ISE_SB_EENSY_INSA_ILi64EEESB_EEEEESH_SK_SH_SK_NS1M_6fusion15FusionCallbacksIS1Q_NS1V_17LinearCombinationISH_fSH_fLNS_15FloatRoundStyleE2EEESG_S1U_JEEENS4_5SM1004TMEM4LOAD26SM100_TMEM_LOAD_32dp32b64xES15_NS16_INS17_ILi2ELi4ELi3EEES1A_NSY_INS5_IJS1B_S1S_EEENS5_IJS1S_SB_EEEEEEENS4_39AutoVectorizingCopyWithAssumedAlignmentILi128EEENS4_14SM90_TMA_STOREES29_S2B_S2B_EEEvvEEEEvNT_6ParamsE,@"STO_CUDA_ENTRY STV_DEFAULT"
_ZN7cutlass13device_kernelINS_4gemm6kernel13GemmUniversalIN4cute5tupleIJiiiiEEENS1_10collective13CollectiveMmaINS1_35MainloopSm100TmaUmmaWarpSpecializedILi3ELi2ELi2ENS5_IJNS4_1CILi1EEESB_SB_EEEEENS5_IJNSA_ILi128EEENSA_ILi256EEESE_EEENS_12float_e4m3_tENS5_IJSB_llEEENS_12float_e5m2_tENS5_IJlSB_lEEENS4_8TiledMMAINS4_8MMA_AtomIJNS4_10MMA_TraitsINS4_19SM100_MMA_F8F6F4_SSEJSH_SJ_fSE_SF_NS4_17integral_constantINS4_4UMMA5MajorELSR_1EEENSP_ISR_LSR_0EEENSP_INSQ_7ScaleInELSU_0EEESV_EEEEEENS4_6LayoutISC_NS5_IJNSA_ILi0EEESZ_SZ_EEEEENS5_IJNS4_10UnderscoreES12_S12_EEEEENS4_13SM90_TMA_LOADENS4_14ComposedLayoutINS4_7SwizzleILi3ELi4ELi3EEENS4_18smem_ptr_flag_bitsILi8EEENSY_INS5_IJSE_NSA_ILi8EEEEEENS5_IJSB_SE_EEEEEEEvNS4_8identityES15_NS16_IS18_S1A_NSY_INS5_IJS1B_SE_EEENS5_IJSE_SB_EEEEEEEvS1G_EENS_8epilogue10collective18CollectiveEpilogueINS1M_23Sm100TmaWarpSpecializedILi4ELi2ELi64ELb0ELb0EEEJSG_NS5_IJNSY_ISE_SB_EENSY_INSA_ILi64EEESB_EEEEESH_SK_SH_SK_NS1M_6fusion15FusionCallbacksIS1Q_NS1V_17LinearCombinationISH_fSH_fLNS_15FloatRoundStyleE2EEESG_S1U_JEEENS4_5SM1004TMEM4LOAD26SM100_TMEM_LOAD_32dp32b64xES15_NS16_INS17_ILi2ELi4ELi3EEES1A_NSY_INS5_IJS1B_S1S_EEENS5_IJS1S_SB_EEEEEEENS4_39AutoVectorizingCopyWithAssumedAlignmentILi128EEENS4_14SM90_TMA_STOREES29_S2B_S2B_EEEvvEEEEvNT_6ParamsE:
[----:B------:R-:W1:Y:S01]  /*0000*/  LDC R1, c[0x0][0x37c] ;  /* 0x0000df00ff017b82 */ /* 0x000e620000000800 */
[----:B------:R-:W2:Y:S01]  /*0010*/  S2R R185, SR_TID.X ;  /* 0x0000000000b97919 */ /* 0x000ea20000002100 */
[----:B------:R-:W3:Y:S01]  /*0020*/  LDCU.64 UR4, c[0x0][0x890] ;  /* 0x00011200ff0477ac */ /* 0x000ee20008000a00 */
[----:B------:R-:W-:Y:S02]  /*0030*/  PRMT R171, RZ, 0x7610, R171 ;  /* 0x00007610ffab7816 */ /* 0x000fe400000000ab */
[----:B------:R-:W-:Y:S01]  /*0040*/  ELECT P5, URZ, PT ;  /* 0x0000000000ff782f */ /* 0x000fe200038a0000 */
[----:B------:R-:W4:Y:S01]  /*0050*/  LDCU.64 UR46, c[0x0][0x358] ;  /* 0x00006b00ff2e77ac */ /* 0x000f220008000a00 */
[----:B---3--:R-:W-:-:S04]  /*0060*/  UISETP.NE.U32.AND UP0, UPT, UR4, URZ, UPT ;  /* 0x000000ff0400728c */ /* 0x008fc8000bf05070 */
[----:B------:R-:W-:Y:S01]  /*0070*/  UISETP.NE.AND.EX UP0, UPT, UR5, URZ, UPT, UP0 ;  /* 0x000000ff0500728c */ /* 0x000fe2000bf05300 */
[----:B--2---:R-:W-:-:S05]  /*0080*/  SHF.R.U32.HI R173, RZ, 0x5, R185 ;  /* 0x00000005ffad7819 */ /* 0x004fca00000116b9 */
[----:B------:R-:W2:Y:S02]  /*0090*/  SHFL.IDX PT, R0, R173, RZ, 0x1f ;  /* 0x00001fffad007589 */ /* 0x000ea400000e0000 */
[----:B--2---:R-:W-:Y:S01]  /*00a0*/  R2UR UR8, R0 ;  /* 0x00000000000872ca */ /* 0x004fe200000e0000 */
[----:B-1--4-:R-:W-:-:S14]  /*00b0*/  BRA.U UP0, `(.L_x_0) ;  /* 0x00000001002c7547 */ /* 0x012fdc000b800000 */
[----:B------:R-:W1:Y:S02]  /*00c0*/  LDCU.64 UR6, c[0x0][0x888] ;  /* 0x00011100ff0677ac */ /* 0x000e640008000a00 */
[----:B-1----:R-:W-:-:S04]  /*00d0*/  UISETP.NE.U32.AND UP0, UPT, UR6, URZ, UPT ;  /* 0x000000ff0600728c */ /* 0x002fc8000bf05070 */
[----:B------:R-:W-:-:S09]  /*00e0*/  UISETP.NE.AND.EX UP0, UPT, UR7, URZ, UPT, UP0 ;  /* 0x000000ff0700728c */ /* 0x000fd2000bf05300 */
[----:B------:R-:W-:Y:S05]  /*00f0*/  BRA.U !UP0, `(.L_x_1) ;  /* 0x0000000108107547 */ /* 0x000fea000b800000 */
[----:B------:R-:W1:Y:S02]  /*0100*/  LDC.64 R2, c[0x0][0x888] ;  /* 0x00022200ff027b82 */ /* 0x000e640000000a00 */
[----:B-1----:R1:W5:Y:S01]  /*0110*/  LDG.E R81, desc[UR46][R2.64] ;  /* 0x0000002e02517981 */ /* 0x002362000c1e1900 */
[----:B------:R-:W-:Y:S01]  /*0120*/  HFMA2 R171, -RZ, RZ, 0, 5.9604644775390625e-08 ;  /* 0x00000001ffab7431 */ /* 0x000fe200000001ff */
[----:B------:R-:W-:Y:S05]  /*0130*/  BRA `(.L_x_0) ;  /* 0x00000000000c7947 */ /* 0x000fea0003800000 */
.L_x_1:
[----:B------:R-:W1:Y:S01]  /*0140*/  LDCU UR6, c[0x0][0x880] ;  /* 0x00011000ff0677ac */ /* 0x000e620008000800 */
[----:B------:R-:W-:Y:S01]  /*0150*/  HFMA2 R171, -RZ, RZ, 0, 5.9604644775390625e-08 ;  /* 0x00000001ffab7431 */ /* 0x000fe200000001ff */
[----:B-1----:R-:W-:-:S07]  /*0160*/  MOV R81, UR6 ;  /* 0x0000000600517c02 */ /* 0x002fce0008000f00 */
.L_x_0:
[----:B------:R-:W2:Y:S02]  /*0170*/  LDCU.64 UR6, c[0x0][0x8b0] ;  /* 0x00011600ff0677ac */ /* 0x000ea40008000a00 */
[----:B--2---:R-:W-:-:S04]  /*0180*/  UISETP.NE.U32.AND UP0, UPT, UR6, URZ, UPT ;  /* 0x000000ff0600728c */ /* 0x004fc8000bf05070 */
[----:B------:R-:W-:-:S09]  /*0190*/  UISETP.NE.AND.EX UP0, UPT, UR7, URZ, UPT, UP0 ;  /* 0x000000ff0700728c */ /* 0x000fd2000bf05300 */
[----:B------:R-:W-:Y:S05]  /*01a0*/  BRA.U UP0, `(.L_x_2) ;  /* 0x0000000100247547 */ /* 0x000fea000b800000 */
[----:B------:R-:W2:Y:S02]  /*01b0*/  LDCU.64 UR6, c[0x0][0x8a8] ;  /* 0x00011500ff0677ac */ /* 0x000ea40008000a00 */
[----:B--2---:R-:W-:-:S04]  /*01c0*/  UISETP.NE.U32.AND UP0, UPT, UR6, URZ, UPT ;  /* 0x000000ff0600728c */ /* 0x004fc8000bf05070 */
[----:B------:R-:W-:-:S09]  /*01d0*/  UISETP.NE.AND.EX UP0, UPT, UR7, URZ, UPT, UP0 ;  /* 0x000000ff0700728c */ /* 0x000fd2000bf05300 */
[----:B------:R-:W-:Y:S05]  /*01e0*/  BRA.U !UP0, `(.L_x_3) ;  /* 0x00000001080c7547 */ /* 0x000fea000b800000 */
[----:B------:R-:W2:Y:S02]  /*01f0*/  LDC.64 R78, c[0x0][0x8a8] ;  /* 0x00022a00ff4e7b82 */ /* 0x000ea40000000a00 */
[----:B--2---:R2:W5:Y:S01]  /*0200*/  LDG.E R78, desc[UR46][R78.64] ;  /* 0x0000002e4e4e7981 */ /* 0x004562000c1e1900 */
[----:B------:R-:W-:Y:S05]  /*0210*/  BRA `(.L_x_2) ;  /* 0x0000000000087947 */ /* 0x000fea0003800000 */
.L_x_3:
[----:B------:R-:W2:Y:S02]  /*0220*/  LDCU UR6, c[0x0][0x8a0] ;  /* 0x00011400ff0677ac */ /* 0x000ea40008000800 */
[----:B--2---:R-:W-:Y:S02]  /*0230*/  MOV R78, UR6 ;  /* 0x00000006004e7c02 */ /* 0x004fe40008000f00 */
.L_x_2:
[----:B------:R-:W-:Y:S01]  /*0240*/  IMAD.U32 R0, RZ, RZ, UR8 ;  /* 0x00000008ff007e24 */ /* 0x000fe2000f8e00ff */
[----:B------:R-:W-:Y:S04]  /*0250*/  BSSY.RECONVERGENT B0, `(.L_x_4) ;  /* 0x000000c000007945 */ /* 0x000fe80003800200 */
[C---:B------:R-:W-:Y:S02]  /*0260*/  ISETP.NE.OR P1, PT, R0.reuse, 0x1, !P5 ;  /* 0x000000010000780c */ /* 0x040fe40006f25670 */
[----:B------:R-:W-:-:S11]  /*0270*/  ISETP.NE.OR P0, PT, R0, 0x3, !P5 ;  /* 0x000000030000780c */ /* 0x000fd60006f05670 */
[----:B------:R-:W-:Y:S05]  /*0280*/  @P1 BRA `(.L_x_5) ;  /* 0x0000000000201947 */ /* 0x000fea0003800000 */
[----:B------:R-:W3:Y:S02]  /*0290*/  LDCU.64 UR6, c[0x0][0x348] ;  /* 0x00006900ff0677ac */ /* 0x000ee40008000a00 */
[----:B---3--:R-:W-:Y:S02]  /*02a0*/  UIADD3 UR10, UP1, UPT, UR6, 0x80, URZ ;  /* 0x00000080060a7890 */ /* 0x008fe4000ff3e0ff */
[----:B------:R-:W-:Y:S02]  /*02b0*/  UIADD3 UR6, UP0, UPT, UR6, 0x180, URZ ;  /* 0x0000018006067890 */ /* 0x000fe4000ff1e0ff */
[----:B------:R-:W-:Y:S02]  /*02c0*/  UIADD3.X UR11, UPT, UPT, URZ, UR7, URZ, UP1, !UPT ;  /* 0x00000007ff0b7290 */ /* 0x000fe40008ffe4ff */
[----:B------:R-:W-:-:S07]  /*02d0*/  UIADD3.X UR7, UPT, UPT, URZ, UR7, URZ, UP0, !UPT ;  /* 0x00000007ff077290 */ /* 0x000fce00087fe4ff */
[----:B------:R3:W-:Y:S02]  /*02e0*/  UTMACCTL.PF [UR10] ;  /* 0x000000000a0079b9 */ /* 0x0007e40008040000 */
[----:B------:R3:W-:Y:S02]  /*02f0*/  UTMACCTL.PF [UR6] ;  /* 0x00000000060079b9 */ /* 0x0007e40008040000 */
[----:B---3--:R-:W-:Y:S01]  /*0300*/  NOP ;  /* 0x0000000000007918 */ /* 0x008fe20000000000 */
.L_x_5:
[----:B------:R-:W-:Y:S05]  /*0310*/  BSYNC.RECONVERGENT B0 ;  /* 0x0000000000007941 */ /* 0x000fea0003800200 */
.L_x_4:
[----:B------:R-:W-:Y:S04]  /*0320*/  BSSY.RECONVERGENT B0, `(.L_x_6) ;  /* 0x000000a000007945 */ /* 0x000fe80003800200 */
        /* <DEDUP_REMOVED lines=9> */
.L_x_7:
[----:B------:R-:W-:Y:S05]  /*03c0*/  BSYNC.RECONVERGENT B0 ;  /* 0x0000000000007941 */ /* 0x000fea0003800200 */
.L_x_6:
[----:B------:R-:W3:Y:S01]  /*03d0*/  LDCU.64 UR6, c[0x0][0x888] ;  /* 0x00011100ff0677ac */ /* 0x000ee20008000a00 */
[----:B------:R-:W-:Y:S02]  /*03e0*/  UISETP.EQ.U32.AND UP1, UPT, UR4, URZ, UPT ;  /* 0x000000ff0400728c */ /* 0x000fe4000bf22070 */
[----:B------:R-:W-:Y:S02]  /*03f0*/  UPLOP3.LUT UP2, UPT, UPT, UPT, UPT, 0x80, 0x8 ;  /* 0x000000000008789c */ /* 0x000fe40003f4f070 */
[----:B---3--:R-:W-:-:S04]  /*0400*/  UISETP.NE.U32.AND UP0, UPT, UR6, URZ, UPT ;  /* 0x000000ff0600728c */ /* 0x008fc8000bf05070 */
[----:B------:R-:W-:-:S04]  /*0410*/  UISETP.NE.AND.EX UP0, UPT, UR7, URZ, UPT, UP0 ;  /* 0x000000ff0700728c */ /* 0x000fc8000bf05300 */
[----:B------:R-:W-:-:S04]  /*0420*/  UISETP.EQ.OR.EX UP3, UPT, UR5, URZ, !UP0, UP1 ;  /* 0x000000ff0500728c */ /* 0x000fc8000c762710 */
[----:B------:R-:W-:-:S05]  /*0430*/  UP2UR UR50, UPR, URZ, 0x8 ;  /* 0x00000008ff327883 */ /* 0x000fca0008000000 */
[----:B------:R-:W-:Y:S07]  /*0440*/  BRA.U !UP3, `(.L_x_8) ;  /* 0x000000010b207547 */ /* 0x000fee000b800000 */
[----:B------:R-:W-:Y:S01]  /*0450*/  UISETP.NE.U32.AND UP2, UPT, UR4, URZ, UPT ;  /* 0x000000ff0400728c */ /* 0x000fe2000bf45070 */
[----:B-----5:R-:W-:Y:S01]  /*0460*/  FSETP.NEU.AND P0, PT, R81, RZ, PT ;  /* 0x000000ff5100720b */ /* 0x020fe20003f0d000 */
[----:B------:R-:W-:Y:S02]  /*0470*/  USEL UR4, URZ, 0xffffffff, UP0 ;  /* 0xffffffffff047887 */ /* 0x000fe40008000000 */
[----:B------:R-:W-:-:S10]  /*0480*/  UISETP.NE.AND.EX UP2, UPT, UR5, URZ, UPT, UP2 ;  /* 0x000000ff0500728c */ /* 0x000fd4000bf45320 */
[----:B------:R-:W-:Y:S01]  /*0490*/  VOTEU.ANY UP1, P0 ;  /* 0x0000000000ff7886 */ /* 0x000fe20000020100 */
[----:B------:R-:W-:-:S04]  /*04a0*/  @!UP2 USEL UR4, URZ, 0xffffffff, UP1 ;  /* 0xffffffffff04a887 */ /* 0x000fc80008800000 */
[----:B------:R-:W-:-:S04]  /*04b0*/  ULOP3.LUT UR4, UR4, 0x1, URZ, 0xc0, !UPT ;  /* 0x0000000104047892 */ /* 0x000fc8000f8ec0ff */
[----:B------:R-:W-:-:S11]  /*04c0*/  UISETP.NE.U32.AND UP2, UPT, UR4, 0x1, UPT ;  /* 0x000000010400788c */ /* 0x000fd6000bf45070 */
.L_x_8:
[----:B-1----:R-:W1:Y:S01]  /*04d0*/  SHFL.IDX PT, R2, R173, RZ, 0x1f ;  /* 0x00001fffad027589 */ /* 0x002e6200000e0000 */
[----:B------:R-:W-:-:S04]  /*04e0*/  UISETP.NE.AND UP1, UPT, UR8, 0x2, UPT ;  /* 0x000000020800788c */ /* 0x000fc8000bf25270 */
[----:B------:R-:W-:Y:S01]  /*04f0*/  USEL UR6, URZ, 0x1, UP1 ;  /* 0x00000001ff067887 */ /* 0x000fe20008800000 */
[----:B-1----:R-:W-:-:S13]  /*0500*/  ISETP.NE.AND P0, PT, R2, RZ, PT ;  /* 0x000000ff0200720c */ /* 0x002fda0003f05270 */
[----:B------:R-:W-:Y:S05]  /*0510*/  @P0 BRA `(.L_x_9) ;  /* 0x0000000000400947 */ /* 0x000fea0003800000 */
[----:B------:R-:W1:Y:S01]  /*0520*/  S2UR UR5, SR_CgaCtaId ;  /* 0x00000000000579c3 */ /* 0x000e620000008800 */
[----:B------:R-:W-:Y:S01]  /*0530*/  UMOV UR7, 0x400 ;  /* 0x0000040000077882 */ /* 0x000fe20000000000 */
[----:B------:R-:W-:Y:S01]  /*0540*/  UMOV UR4, 0x1 ;  /* 0x0000000100047882 */ /* 0x000fe20000000000 */
[----:B------:R-:W-:Y:S01]  /*0550*/  ELECT P0, URZ, PT ;  /* 0x0000000000ff782f */ /* 0x000fe20003800000 */
[----:B------:R-:W-:-:S04]  /*0560*/  UIADD3 UR10, UPT, UPT, -UR4, 0x100000, URZ ;  /* 0x00100000040a7890 */ /* 0x000fc8000fffe1ff */
[----:B------:R-:W-:Y:S02]  /*0570*/  USHF.L.U32 UR11, UR10, 0xb, URZ ;  /* 0x0000000b0a0b7899 */ /* 0x000fe400080006ff */
[----:B------:R-:W-:Y:S02]  /*0580*/  USHF.L.U32 UR10, UR10, 0x1, URZ ;  /* 0x000000010a0a7899 */ /* 0x000fe400080006ff */
[----:B-1----:R-:W-:Y:S01]  /*0590*/  ULEA UR5, UR5, UR7, 0x18 ;  /* 0x0000000705057291 */ /* 0x002fe2000f8ec0ff */
[----:B------:R-:W1:Y:S11]  /*05a0*/  FENCE.VIEW.ASYNC.S ;  /* 0x00000000000073c6 */ /* 0x000e760000000000 */
[----:B-1----:R1:W3:Y:S01]  /*05b0*/  SYNCS.EXCH.64 URZ, [UR5], UR10 ;  /* 0x0000000a05ff75b2 */ /* 0x0022e20008000100 */
[----:B------:R1:W4:Y:S01]  /*05c0*/  SYNCS.EXCH.64 URZ, [UR5+0x18], UR10 ;  /* 0x0000180a05ff75b2 */ /* 0x0003220008000100 */
[----:B------:R1:W1:Y:S01]  /*05d0*/  SYNCS.EXCH.64 URZ, [UR5+0x8], UR10 ;  /* 0x0000080a05ff75b2 */ /* 0x0002620008000100 */
[----:B------:R1:W1:Y:S01]  /*05e0*/  SYNCS.EXCH.64 URZ, [UR5+0x20], UR10 ;  /* 0x0000200a05ff75b2 */ /* 0x0002620008000100 */
[----:B------:R1:W1:Y:S01]  /*05f0*/  SYNCS.EXCH.64 URZ, [UR5+0x10], UR10 ;  /* 0x0000100a05ff75b2 */ /* 0x0002620008000100 */
[----:B------:R1:W1:Y:S01]  /*0600*/  SYNCS.EXCH.64 URZ, [UR5+0x28], UR10 ;  /* 0x0000280a05ff75b2 */ /* 0x0002620008000100 */
[----:B------:R-:W-:Y:S01]  /*0610*/  NOP ;  /* 0x0000000000007918 */ /* 0x000fe20000000000 */
.L_x_9:
[----:B------:R-:W2:Y:S01]  /*0620*/  SHFL.IDX PT, R2, R173, RZ, 0x1f ;  /* 0x00001fffad027589 */ /* 0x000ea200000e0000 */
[----:B------:R-:W-:Y:S01]  /*0630*/  NOP ;  /* 0x0000000000007918 */ /* 0x000fe20000000000 */
[----:B--2---:R-:W-:-:S13]  /*0640*/  ISETP.NE.AND P0, PT, R2, 0x1, PT ;  /* 0x000000010200780c */ /* 0x004fda0003f05270 */
[----:B------:R-:W-:Y:S05]  /*0650*/  @P0 BRA `(.L_x_10) ;  /* 0x0000000000580947 */ /* 0x000fea0003800000 */
[----:B------:R-:W2:Y:S01]  /*0660*/  S2UR UR7, SR_CgaCtaId ;  /* 0x00000000000779c3 */ /* 0x000ea20000008800 */
[----:B------:R-:W-:Y:S01]  /*0670*/  UMOV UR9, 0x400 ;  /* 0x0000040000097882 */ /* 0x000fe20000000000 */
[----:B-1----:R-:W-:Y:S01]  /*0680*/  UMOV UR5, 0x20 ;  /* 0x0000002000057882 */ /* 0x002fe20000000000 */
[----:B------:R-:W-:Y:S01]  /*0690*/  UMOV UR4, 0x80 ;  /* 0x0000008000047882 */ /* 0x000fe20000000000 */
[----:B------:R-:W-:-:S04]  /*06a0*/  UIADD3 UR10, UPT, UPT, -UR5, 0x100000, URZ ;  /* 0x00100000050a7890 */ /* 0x000fc8000fffe1ff */
[----:B------:R-:W-:Y:S02]  /*06b0*/  USHF.L.U32 UR11, UR10, 0xb, URZ ;  /* 0x0000000b0a0b7899 */ /* 0x000fe400080006ff */
[----:B------:R-:W-:Y:S02]  /*06c0*/  USHF.L.U32 UR10, UR10, 0x1, URZ ;  /* 0x000000010a0a7899 */ /* 0x000fe400080006ff */
[----:B------:R-:W-:-:S04]  /*06d0*/  UIADD3 UR4, UPT, UPT, -UR4, 0x100000, URZ ;  /* 0x0010000004047890 */ /* 0x000fc8000fffe1ff */
[----:B------:R-:W-:Y:S02]  /*06e0*/  USHF.L.U32 UR5, UR4, 0xb, URZ ;  /* 0x0000000b04057899 */ /* 0x000fe400080006ff */
[----:B------:R-:W-:Y:S01]  /*06f0*/  USHF.L.U32 UR4, UR4, 0x1, URZ ;  /* 0x0000000104047899 */ /* 0x000fe200080006ff */
[----:B------:R-:W-:Y:S01]  /*0700*/  ELECT P0, URZ, PT ;  /* 0x0000000000ff782f */ /* 0x000fe20003800000 */
[----:B--2---:R-:W-:Y:S01]  /*0710*/  ULEA UR7, UR7, UR9, 0x18 ;  /* 0x0000000907077291 */ /* 0x004fe2000f8ec0ff */
[----:B------:R-:W1:Y:S11]  /*0720*/  FENCE.VIEW.ASYNC.S ;  /* 0x00000000000073c6 */ /* 0x000e760000000000 */
[----:B-1----:R2:W1:Y:S01]  /*0730*/  SYNCS.EXCH.64 URZ, [UR7+0x30], UR10 ;  /* 0x0000300a07ff75b2 */ /* 0x0024620008000100 */
[----:B------:R2:W1:Y:S01]  /*0740*/  SYNCS.EXCH.64 URZ, [UR7+0x50], UR4 ;  /* 0x0000500407ff75b2 */ /* 0x0004620008000100 */
[----:B------:R2:W1:Y:S01]  /*0750*/  SYNCS.EXCH.64 URZ, [UR7+0x38], UR10 ;  /* 0x0000380a07ff75b2 */ /* 0x0004620008000100 */
[----:B------:R2:W1:Y:S01]  /*0760*/  SYNCS.EXCH.64 URZ, [UR7+0x58], UR4 ;  /* 0x0000580407ff75b2 */ /* 0x0004620008000100 */
[----:B------:R2:W1:Y:S01]  /*0770*/  SYNCS.EXCH.64 URZ, [UR7+0x40], UR10 ;  /* 0x0000400a07ff75b2 */ /* 0x0004620008000100 */
[----:B------:R2:W1:Y:S01]  /*0780*/  SYNCS.EXCH.64 URZ, [UR7+0x60], UR4 ;  /* 0x0000600407ff75b2 */ /* 0x0004620008000100 */
[----:B------:R2:W1:Y:S01]  /*0790*/  SYNCS.EXCH.64 URZ, [UR7+0x48], UR10 ;  /* 0x0000480a07ff75b2 */ /* 0x0004620008000100 */
[----:B------:R2:W1:Y:S02]  /*07a0*/  SYNCS.EXCH.64 URZ, [UR7+0x68], UR4 ;  /* 0x0000680407ff75b2 */ /* 0x0004640008000100 */
[----:B--2---:R-:W-:Y:S01]  /*07b0*/  NOP ;  /* 0x0000000000007918 */ /* 0x004fe20000000000 */
.L_x_10:
[----:B------:R-:W2:Y:S01]  /*07c0*/  SHFL.IDX PT, R2, R173, RZ, 0x1f ;  /* 0x00001fffad027589 */ /* 0x000ea200000e0000 */
[----:B------:R-:W-:Y:S01]  /*07d0*/  NOP ;  /* 0x0000000000007918 */ /* 0x000fe20000000000 */
[----:B--2---:R-:W-:-:S13]  /*07e0*/  ISETP.NE.AND P0, PT, R2, 0x3, PT ;  /* 0x000000030200780c */ /* 0x004fda0003f05270 */
[----:B------:R-:W-:Y:S05]  /*07f0*/  @P0 BRA `(.L_x_11) ;  /* 0x0000000000300947 */ /* 0x000fea0003800000 */
[----:B-1----:R-:W1:Y:S01]  /*0800*/  S2UR UR5, SR_CgaCtaId ;  /* 0x00000000000579c3 */ /* 0x002e620000008800 */
        /* <DEDUP_REMOVED lines=8> */
[----:B-1----:R2:W1:Y:S01]  /*0890*/  SYNCS.EXCH.64 URZ, [UR5+0x70], UR10 ;  /* 0x0000700a05ff75b2 */ /* 0x0024620008000100 */
[----:B------:R2:W1:Y:S02]  /*08a0*/  SYNCS.EXCH.64 URZ, [UR5+0x78], UR10 ;  /* 0x0000780a05ff75b2 */ /* 0x0004640008000100 */
[----:B--2---:R-:W-:Y:S01]  /*08b0*/  NOP ;  /* 0x0000000000007918 */ /* 0x004fe20000000000 */
.L_x_11:
[----:B------:R-:W2:Y:S01]  /*08c0*/  SHFL.IDX PT, R2, R173, RZ, 0x1f ;  /* 0x00001fffad027589 */ /* 0x000ea200000e0000 */
[----:B------:R-:W-:Y:S01]  /*08d0*/  NOP ;  /* 0x0000000000007918 */ /* 0x000fe20000000000 */
[----:B--2---:R-:W-:-:S13]  /*08e0*/  ISETP.NE.AND P0, PT, R2, 0x4, PT ;  /* 0x000000040200780c */ /* 0x004fda0003f05270 */
[----:B------:R-:W-:Y:S05]  /*08f0*/  @P0 BRA `(.L_x_12) ;  /* 0x00000000004c0947 */ /* 0x000fea0003800000 */
[----:B-1----:R-:W1:Y:S01]  /*0900*/  S2UR UR5, SR_CgaCtaId ;  /* 0x00000000000579c3 */ /* 0x002e620000008800 */
[----:B------:R-:W-:Y:S01]  /*0910*/  UMOV UR9, 0x100 ;  /* 0x0000010000097882 */ /* 0x000fe20000000000 */
[----:B------:R-:W-:Y:S01]  /*0920*/  UMOV UR7, 0x400 ;  /* 0x0000040000077882 */ /* 0x000fe20000000000 */
[----:B------:R-:W-:Y:S01]  /*0930*/  USEL UR9, UR9, 0xe0, UP2 ;  /* 0x000000e009097887 */ /* 0x000fe20009000000 */
[----:B------:R-:W-:Y:S01]  /*0940*/  UMOV UR4, 0x1 ;  /* 0x0000000100047882 */ /* 0x000fe20000000000 */
[----:B------:R-:W-:Y:S01]  /*0950*/  ELECT P0, URZ, PT ;  /* 0x0000000000ff782f */ /* 0x000fe20003800000 */
[----:B------:R-:W-:-:S04]  /*0960*/  UIADD3 UR10, UPT, UPT, -UR4, 0x100000, URZ ;  /* 0x00100000040a7890 */ /* 0x000fc8000fffe1ff */
[----:B------:R-:W-:Y:S02]  /*0970*/  USHF.L.U32 UR11, UR10, 0xb, URZ ;  /* 0x0000000b0a0b7899 */ /* 0x000fe400080006ff */
[----:B------:R-:W-:Y:S02]  /*0980*/  USHF.L.U32 UR10, UR10, 0x1, URZ ;  /* 0x000000010a0a7899 */ /* 0x000fe400080006ff */
[----:B------:R-:W-:-:S04]  /*0990*/  UIADD3 UR12, UPT, UPT, -UR9, 0x100000, URZ ;  /* 0x00100000090c7890 */ /* 0x000fc8000fffe1ff */
[----:B------:R-:W-:Y:S02]  /*09a0*/  USHF.L.U32 UR13, UR12, 0xb, URZ ;  /* 0x0000000b0c0d7899 */ /* 0x000fe400080006ff */
[----:B------:R-:W-:Y:S02]  /*09b0*/  USHF.L.U32 UR12, UR12, 0x1, URZ ;  /* 0x000000010c0c7899 */ /* 0x000fe400080006ff */
[----:B-1----:R-:W-:Y:S01]  /*09c0*/  ULEA UR5, UR5, UR7, 0x18 ;  /* 0x0000000705057291 */ /* 0x002fe2000f8ec0ff */
[----:B------:R-:W1:Y:S11]  /*09d0*/  FENCE.VIEW.ASYNC.S ;  /* 0x00000000000073c6 */ /* 0x000e760000000000 */
[----:B-1----:R2:W1:Y:S01]  /*09e0*/  SYNCS.EXCH.64 URZ, [UR5+0x80], UR10 ;  /* 0x0000800a05ff75b2 */ /* 0x0024620008000100 */
[----:B------:R2:W1:Y:S01]  /*09f0*/  SYNCS.EXCH.64 URZ, [UR5+0x90], UR12 ;  /* 0x0000900c05ff75b2 */ /* 0x0004620008000100 */
[----:B------:R2:W1:Y:S01]  /*0a00*/  SYNCS.EXCH.64 URZ, [UR5+0x88], UR10 ;  /* 0x0000880a05ff75b2 */ /* 0x0004620008000100 */
[----:B------:R2:W1:Y:S02]  /*0a10*/  SYNCS.EXCH.64 URZ, [UR5+0x98], UR12 ;  /* 0x0000980c05ff75b2 */ /* 0x0004640008000100 */
[----:B--2---:R-:W-:Y:S01]  /*0a20*/  NOP ;  /* 0x0000000000007918 */ /* 0x004fe20000000000 */
.L_x_12:
        /* <DEDUP_REMOVED lines=20> */
[----:B------:R2:W1:Y:S02]  /*0b70*/  SYNCS.EXCH.64 URZ, [UR7+0xb8], UR4 ;  /* 0x0000b80407ff75b2 */ /* 0x0004640008000100 */
[----:B--2---:R-:W-:Y:S01]  /*0b80*/  NOP ;  /* 0x0000000000007918 */ /* 0x004fe20000000000 */
.L_x_13:
        /* <DEDUP_REMOVED lines=18> */
.L_x_14:
[----:B-1----:R-:W1:Y:S01]  /*0cb0*/  S2UR UR5, SR_CTAID.X ;  /* 0x00000000000579c3 */ /* 0x002e620000002500 */
[----:B------:R-:W-:-:S05]  /*0cc0*/  CS2R.32 R170, SR_CgaSize ;  /* 0x0000000000aa7805 */ /* 0x000fca0000008a00 */
[----:B------:R-:W-:-:S05]  /*0cd0*/  IMAD R170, R170, -0xa0, RZ ;  /* 0xffffff60aaaa7824 */ /* 0x000fca00078e02ff */
[----:B------:R-:W-:-:S14]  /*0ce0*/  R2UR UR9, R170 ;  /* 0x00000000aa0972ca */ /* 0x000fdc00000e0000 */
[----:B------:R-:W2:Y:S01]  /*0cf0*/  LDCU UR9, c[0x0][UR9+0x2b0] ;  /* 0x00005600090977ac */ /* 0x000ea20008000800 */
[----:B------:R-:W-:Y:S01]  /*0d00*/  NOP ;  /* 0x0000000000007918 */ /* 0x000fe20000000000 */
[----:B------:R-:W-:-:S05]  /*0d10*/  CS2R.32 R170, SR_CgaSize ;  /* 0x0000000000aa7805 */ /* 0x000fca0000008a00 */
[----:B------:R-:W-:-:S05]  /*0d20*/  IMAD R170, R170, -0xa0, RZ ;  /* 0xffffff60aaaa7824 */ /* 0x000fca00078e02ff */
[----:B------:R-:W-:-:S14]  /*0d30*/  R2UR UR7, R170 ;  /* 0x00000000aa0772ca */ /* 0x000fdc00000e0000 */
[----:B------:R-:W3:Y:S01]  /*0d40*/  LDCU UR7, c[0x0][UR7+0x2b4] ;  /* 0x00005680070777ac */ /* 0x000ee20008000800 */
[----:B------:R-:W4:Y:S08]  /*0d50*/  S2UR UR4, SR_CTAID.Y ;  /* 0x00000000000479c3 */ /* 0x000f300000002600 */
[----:B------:R-:W3:Y:S01]  /*0d60*/  LDC R9, c[0x0][0xb24] ;  /* 0x0002c900ff097b82 */ /* 0x000ee20000000800 */
[----:B-1----:R-:W-:-:S02]  /*0d70*/  I2FP.F32.U32 R5, UR5 ;  /* 0x0000000500057c45 */ /* 0x002fc40008201000 */
[----:B------:R-:W-:-:S05]  /*0d80*/  CS2R.32 R3, SR_CgaSize ;  /* 0x0000000000037805 */ /* 0x000fca0000008a00 */
[----:B------:R-:W-:-:S06]  /*0d90*/  IMAD R3, R3, -0xa0, RZ ;  /* 0xffffff6003037824 */ /* 0x000fcc00078e02ff */
[----:B------:R-:W1:Y:S01]  /*0da0*/  LDC R3, c[0x0][R3+0x2a0] ;  /* 0x0000a80003037b82 */ /* 0x000e620000000800 */
[----:B------:R-:W-:Y:S01]  /*0db0*/  MOV R21, UR5 ;  /* 0x0000000500157c02 */ /* 0x000fe20008000f00 */
[----:B--2---:R-:W-:Y:S01]  /*0dc0*/  FMUL R5, R5, UR9 ;  /* 0x0000000905057c20 */ /* 0x004fe20008400000 */
[----:B----4-:R-:W-:Y:S02]  /*0dd0*/  I2FP.F32.U32 R4, UR4 ;  /* 0x0000000400047c45 */ /* 0x010fe40008201000 */
[----:B------:R-:W-:-:S05]  /*0de0*/  CS2R.32 R2, SR_CgaSize ;  /* 0x0000000000027805 */ /* 0x000fca0000008a00 */
[----:B------:R-:W-:-:S06]  /*0df0*/  IMAD R2, R2, -0xa0, RZ ;  /* 0xffffff6002027824 */ /* 0x000fcc00078e02ff */
[----:B------:R-:W2:Y:S01]  /*0e00*/  LDC R2, c[0x0][R2+0x2a4] ;  /* 0x0000a90002027b82 */ /* 0x000ea20000000800 */
[----:B------:R-:W4:Y:S01]  /*0e10*/  F2I.U32.TRUNC.NTZ R170, R5 ;  /* 0x0000000500aa7305 */ /* 0x000f22000020f000 */
[----:B------:R-:W-:Y:S01]  /*0e20*/  MOV R20, UR4 ;  /* 0x0000000400147c02 */ /* 0x000fe20008000f00 */
[----:B---3--:R-:W-:-:S05]  /*0e30*/  FMUL R4, R4, UR7 ;  /* 0x0000000704047c20 */ /* 0x008fca0008400000 */
[----:B------:R-:W-:Y:S01]  /*0e40*/  BAR.SYNC.DEFER_BLOCKING 0x0 ;  /* 0x0000000000007b1d */ /* 0x000fe20000010000 */
[----:B------:R-:W-:-:S05]  /*0e50*/  ISETP.GE.AND P0, PT, R9, 0x1, PT ;  /* 0x000000010900780c */ /* 0x000fca0003f06270 */
[----:B------:R-:W3:Y:S02]  /*0e60*/  F2I.U32.TRUNC.NTZ R147, R4 ;  /* 0x0000000400937305 */ /* 0x000ee4000020f000 */
[----:B------:R-:W2:Y:S01]  /*0e70*/  S2UR UR36, SR_CTAID.Z ;  /* 0x00000000002479c3 */ /* 0x000ea20000002700 */
[----:B----4-:R-:W-:-:S05]  /*0e80*/  IADD3 R170, PT, PT, -R170, RZ, RZ ;  /* 0x000000ffaaaa7210 */ /* 0x010fca0007ffe1ff */
[----:B-1----:R-:W-:Y:S01]  /*0e90*/  IMAD R170, R3, R170, UR5 ;  /* 0x0000000503aa7e24 */ /* 0x002fe2000f8e02aa */
[----:B---3--:R-:W-:-:S05]  /*0ea0*/  IADD3 R147, PT, PT, -R147, RZ, RZ ;  /* 0x000000ff93937210 */ /* 0x008fca0007ffe1ff */
[----:B--2---:R-:W-:Y:S01]  /*0eb0*/  IMAD R147, R2, R147, UR4 ;  /* 0x0000000402937e24 */ /* 0x004fe2000f8e0293 */
[----:B------:R-:W-:Y:S06]  /*0ec0*/  @!P0 BRA `(.L_x_15) ;  /* 0x0000000000b88947 */ /* 0x000fec0003800000 */
[----:B------:R-:W1:Y:S01]  /*0ed0*/  LDC.64 R4, c[0x0][0xb18] ;  /* 0x0002c600ff047b82 */ /* 0x000e620000000a00 */
[----:B------:R-:W-:-:S07]  /*0ee0*/  ISETP.NE.AND P0, PT, R9, 0x1, PT ;  /* 0x000000010900780c */ /* 0x000fce0003f05270 */
[----:B------:R-:W2:Y:S08]  /*0ef0*/  LDC R10, c[0x0][0xb0c] ;  /* 0x0002c300ff0a7b82 */ /* 0x000eb00000000800 */
[----:B------:R-:W3:Y:S08]  /*0f00*/  LDC R11, c[0x0][0x370] ;  /* 0x0000dc00ff0b7b82 */ /* 0x000ef00000000800 */
[----:B------:R-:W4:Y:S01]  /*0f10*/  LDC R12, c[0x0][0x374] ;  /* 0x0000dd00ff0c7b82 */ /* 0x000f220000000800 */
[----:B-1----:R-:W-:-:S07]  /*0f20*/  ISETP.NE.AND P1, PT, R4, 0x1, PT ;  /* 0x000000010400780c */ /* 0x002fce0003f25270 */
[----:B------:R-:W3:Y:S01]  /*0f30*/  LDC.64 R6, c[0x0][0xb10] ;  /* 0x0002c400ff067b82 */ /* 0x000ee20000000a00 */
[----:B--2---:R-:W-:-:S07]  /*0f40*/  ISETP.NE.AND P2, PT, R10, 0x1, PT ;  /* 0x000000010a00780c */ /* 0x004fce0003f45270 */
[----:B------:R-:W1:Y:S08]  /*0f50*/  LDC R8, c[0x0][0xb20] ;  /* 0x0002c800ff087b82 */ /* 0x000e700000000800 */
[----:B------:R-:W2:Y:S01]  /*0f60*/  LDC.64 R2, c[0x0][0xb28] ;  /* 0x0002ca00ff027b82 */ /* 0x000ea20000000a00 */
[----:B----4-:R-:W-:-:S04]  /*0f70*/  IMAD.HI.U32 R13, R12, R5, RZ ;  /* 0x000000050c0d7227 */ /* 0x010fc800078e00ff */
[----:B------:R-:W-:-:S04]  /*0f80*/  IMAD.HI.U32 R5, R20, R5, RZ ;  /* 0x0000000514057227 */ /* 0x000fc800078e00ff */
[----:B---3--:R-:W-:-:S04]  /*0f90*/  IMAD.HI.U32 R14, R11, R6, RZ ;  /* 0x000000060b0e7227 */ /* 0x008fc800078e00ff */
[C---:B------:R-:W-:Y:S01]  /*0fa0*/  IMAD.HI.U32 R16, R21.reuse, R6, RZ ;  /* 0x0000000615107227 */ /* 0x040fe200078e00ff */
[-C--:B------:R-:W-:Y:S02]  /*0fb0*/  @P2 SHF.R.U32.HI R11, RZ, R7.reuse, R14 ;  /* 0x00000007ff0b2219 */ /* 0x080fe4000001160e */
[-C--:B-1----:R-:W-:Y:S02]  /*0fc0*/  @P1 SHF.R.U32.HI R12, RZ, R8.reuse, R13 ;  /* 0x00000008ff0c1219 */ /* 0x082fe4000001160d */
[----:B------:R-:W-:Y:S02]  /*0fd0*/  SHF.R.U32.HI R5, RZ, R8, R5 ;  /* 0x00000008ff057219 */ /* 0x000fe40000011605 */
[----:B------:R-:W-:Y:S02]  /*0fe0*/  SHF.R.U32.HI R16, RZ, R7, R16 ;  /* 0x00000007ff107219 */ /* 0x000fe40000011610 */
[----:B------:R-:W-:Y:S01]  /*0ff0*/  SEL R5, R20, R5, !P1 ;  /* 0x0000000514057207 */ /* 0x000fe20004800000 */
[----:B--2---:R-:W-:Y:S01]  /*1000*/  IMAD.HI.U32 R14, R12, R2, RZ ;  /* 0x000000020c0e7227 */ /* 0x004fe200078e00ff */
[----:B------:R-:W-:-:S02]  /*1010*/  SEL R7, R21, R16, !P2 ;  /* 0x0000001015077207 */ /* 0x000fc40005000000 */
[----:B------:R-:W-:Y:S01]  /*1020*/  IADD3 R13, PT, PT, -R5, RZ, RZ ;  /* 0x000000ff050d7210 */ /* 0x000fe20007ffe1ff */
[----:B------:R-:W-:Y:S01]  /*1030*/  IMAD.HI.U32 R6, R11, R2, RZ ;  /* 0x000000020b067227 */ /* 0x000fe200078e00ff */
[----:B------:R-:W-:-:S03]  /*1040*/  @P0 SHF.R.U32.HI R12, RZ, R3, R14 ;  /* 0x00000003ff0c0219 */ /* 0x000fc6000001160e */
[----:B------:R-:W-:Y:S01]  /*1050*/  IMAD R13, R4, R13, R20 ;  /* 0x0000000d040d7224 */ /* 0x000fe200078e0214 */
[----:B------:R-:W-:Y:S01]  /*1060*/  @P0 SHF.R.U32.HI R11, RZ, R3, R6 ;  /* 0x00000003ff0b0219 */ /* 0x000fe20000011606 */
[----:B------:R-:W-:-:S04]  /*1070*/  IMAD R12, R12, R9, RZ ;  /* 0x000000090c0c7224 */ /* 0x000fc800078e02ff */
[----:B------:R-:W-:Y:S01]  /*1080*/  IMAD R6, R11, R9, RZ ;  /* 0x000000090b067224 */ /* 0x000fe200078e02ff */
[----:B------:R-:W-:-:S04]  /*1090*/  ISETP.GE.AND P1, PT, R5, R12, PT ;  /* 0x0000000c0500720c */ /* 0x000fc80003f26270 */
[----:B------:R-:W-:Y:S01]  /*10a0*/  ISETP.GE.OR P1, PT, R7, R6, P1 ;  /* 0x000000060700720c */ /* 0x000fe20000f26670 */
[----:B------:R-:W-:-:S05]  /*10b0*/  IMAD.HI.U32 R6, R5, R2, RZ ;  /* 0x0000000205067227 */ /* 0x000fca00078e00ff */
[----:B------:R-:W-:-:S04]  /*10c0*/  SHF.R.U32.HI R6, RZ, R3, R6 ;  /* 0x00000003ff067219 */ /* 0x000fc80000011606 */
[----:B------:R-:W-:-:S03]  /*10d0*/  SEL R6, R5, R6, !P0 ;  /* 0x0000000605067207 */ /* 0x000fc60004000000 */
[----:B------:R-:W-:Y:S01]  /*10e0*/  @!P1 IMAD.HI.U32 R8, R7, R2, RZ ;  /* 0x0000000207089227 */ /* 0x000fe200078e00ff */
[----:B------:R-:W-:-:S04]  /*10f0*/  IADD3 R2, PT, PT, -R6, RZ, RZ ;  /* 0x000000ff06027210 */ /* 0x000fc80007ffe1ff */
[----:B------:R-:W-:Y:S01]  /*1100*/  @!P1 SHF.R.U32.HI R8, RZ, R3, R8 ;  /* 0x00000003ff089219 */ /* 0x000fe20000011608 */
[----:B------:R-:W-:-:S03]  /*1110*/  IMAD R2, R9, R2, R5 ;  /* 0x0000000209027224 */ /* 0x000fc600078e0205 */
[----:B------:R-:W-:-:S05]  /*1120*/  @!P1 SEL R3, R7, R8, !P0 ;  /* 0x0000000807039207 */ /* 0x000fca0004000000 */
[--C-:B------:R-:W-:Y:S02]  /*1130*/  @!P1 IMAD.IADD R6, R6, 0x1, -R3.reuse ;  /* 0x0000000106069824 */ /* 0x100fe400078e0a03 */
[----:B------:R-:W-:Y:S01]  /*1140*/  @!P1 IMAD R3, R2, R11, R3 ;  /* 0x0000000b02039224 */ /* 0x000fe200078e0203 */
[----:B------:R-:W-:Y:S01]  /*1150*/  IADD3 R2, PT, PT, -R7, RZ, RZ ;  /* 0x000000ff07027210 */ /* 0x000fe20007ffe1ff */
[----:B------:R-:W-:Y:S02]  /*1160*/  @!P1 IMAD R5, R6, R9, R7 ;  /* 0x0000000906059224 */ /* 0x000fe400078e0207 */
[----:B------:R-:W-:Y:S02]  /*1170*/  @!P1 IMAD.MOV.U32 R7, RZ, RZ, R3 ;  /* 0x000000ffff079224 */ /* 0x000fe400078e0003 */
[----:B------:R-:W-:Y:S02]  /*1180*/  IMAD R2, R10, R2, R21 ;  /* 0x000000020a027224 */ /* 0x000fe400078e0215 */
[----:B------:R-:W-:-:S02]  /*1190*/  IMAD R20, R5, R4, R13 ;  /* 0x0000000405147224 */ /* 0x000fc400078e020d */
[----:B------:R-:W-:Y:S02]  /*11a0*/  IMAD R21, R7, R10, R2 ;  /* 0x0000000a07157224 */ /* 0x000fe400078e0202 */
.L_x_15:
[----:B------:R-:W1:Y:S01]  /*11b0*/  LDCU UR4, c[0x0][0xb30] ;  /* 0x00016600ff0477ac */ /* 0x000e620008000800 */
[----:B------:R-:W2:Y:S08]  /*11c0*/  S2UR UR37, SR_CgaCtaId ;  /* 0x00000000002579c3 */ /* 0x000eb00000008800 */
[----:B------:R-:W3:Y:S01]  /*11d0*/  LDC R72, c[0x0][0xb24] ;  /* 0x0002c900ff487b82 */ /* 0x000ee20000000800 */
[----:B-1----:R-:W-:-:S09]  /*11e0*/  UISETP.NE.AND UP1, UPT, UR4, 0x1, UPT ;  /* 0x000000010400788c */ /* 0x002fd2000bf25270 */
[----:B--2---:R-:W-:Y:S05]  /*11f0*/  BRA.U UP1, `(.L_x_16) ;  /* 0x0000000101407547 */ /* 0x004fea000b800000 */
[----:B------:R-:W1:Y:S08]  /*1200*/  LDC.64 R4, c[0x0][0xb10] ;  /* 0x0002c400ff047b82 */ /* 0x000e700000000a00 */
[----:B------:R-:W2:Y:S08]  /*1210*/  LDC.64 R2, c[0x0][0xb18] ;  /* 0x0002c600ff027b82 */ /* 0x000eb00000000a00 */
[----:B------:R-:W4:Y:S08]  /*1220*/  LDC R6, c[0x0][0xb20] ;  /* 0x0002c800ff067b82 */ /* 0x000f300000000800 */
[----:B------:R-:W3:Y:S01]  /*1230*/  LDC R8, c[0x0][0xb0c] ;  /* 0x0002c300ff087b82 */ /* 0x000ee20000000800 */
[----:B-1----:R-:W-:-:S05]  /*1240*/  IMAD.HI.U32 R4, R21, R4, RZ ;  /* 0x0000000415047227 */ /* 0x002fca00078e00ff */
[----:B------:R-:W-:Y:S01]  /*1250*/  SHF.R.U32.HI R4, RZ, R5, R4 ;  /* 0x00000005ff047219 */ /* 0x000fe20000011604 */
[----:B--2---:R-:W-:Y:S01]  /*1260*/  IMAD.HI.U32 R3, R20, R3, RZ ;  /* 0x0000000314037227 */ /* 0x004fe200078e00ff */
[----:B------:R-:W-:-:S04]  /*1270*/  ISETP.NE.AND P0, PT, R2, 0x1, PT ;  /* 0x000000010200780c */ /* 0x000fc80003f05270 */
[----:B----4-:R-:W-:-:S04]  /*1280*/  SHF.R.U32.HI R3, RZ, R6, R3 ;  /* 0x00000006ff037219 */ /* 0x010fc80000011603 */
[----:B------:R-:W-:Y:S02]  /*1290*/  SEL R3, R20, R3, !P0 ;  /* 0x0000000314037207 */ /* 0x000fe40004000000 */
[----:B---3--:R-:W-:-:S04]  /*12a0*/  ISETP.NE.AND P1, PT, R8, 0x1, PT ;  /* 0x000000010800780c */ /* 0x008fc80003f25270 */
[----:B------:R-:W-:-:S05]  /*12b0*/  SEL R4, R21, R4, !P1 ;  /* 0x0000000415047207 */ /* 0x000fca0004800000 */
[----:B------:R-:W-:Y:S02]  /*12c0*/  IMAD.IADD R5, R3, 0x1, -R4 ;  /* 0x0000000103057824 */ /* 0x000fe400078e0a04 */
[----:B------:R-:W-:Y:S02]  /*12d0*/  IMAD.IADD R3, R4, 0x1, -R3 ;  /* 0x0000000104037824 */ /* 0x000fe400078e0a03 */
[----:B------:R-:W-:Y:S02]  /*12e0*/  IMAD R21, R5, R8, R21 ;  /* 0x0000000805157224 */ /* 0x000fe400078e0215 */
[----:B------:R-:W-:-:S07]  /*12f0*/  IMAD R20, R3, R2, R20 ;  /* 0x0000000203147224 */ /* 0x000fce00078e0214 */
.L_x_16:
[----:B------:R-:W-:Y:S01]  /*1300*/  BAR.SYNC.DEFER_BLOCKING 0x0 ;  /* 0x0000000000007b1d */ /* 0x000fe20000010000 */
[----:B------:R-:W-:Y:S01]  /*1310*/  UISETP.NE.AND UP1, UPT, UR8, 0x2, UPT ;  /* 0x000000020800788c */ /* 0x000fe2000bf25270 */
[----:B------:R-:W-:Y:S02]  /*1320*/  ISETP.NE.OR P5, PT, R0, 0x2, !P5 ;  /* 0x000000020000780c */ /* 0x000fe40006fa5670 */
[----:B------:R-:W-:-:S06]  /*1330*/  LOP3.LUT R2, R185, 0x1f, RZ, 0xc0, !PT ;  /* 0x0000001fb9027812 */ /* 0x000fcc00078ec0ff */
[----:B------:R-:W-:Y:S05]  /*1340*/  BRA.U UP1, `(.L_x_17) ;  /* 0x0000001101387547 */ /* 0x000fea000b800000 */
[----:B------:R-:W1:Y:S01]  /*1350*/  LDCU UR13, c[0x0][0x38c] ;  /* 0x00007180ff0d77ac */ /* 0x000e620008000800 */
[----:B------:R-:W2:Y:S01]  /*1360*/  LDC R9, c[0x0][0x370] ;  /* 0x0000dc00ff097b82 */ /* 0x000ea20000000800 */
[----:B------:R-:W-:Y:S01]  /*1370*/  PLOP3.LUT P1, PT, PT, PT, UP2, 0x80, 0x8 ;  /* 0x000000000008781c */ /* 0x000fe20003f2f028 */
[----:B------:R-:W-:Y:S01]  /*1380*/  IMAD.MOV.U32 R15, RZ, RZ, 0x1 ;  /* 0x00000001ff0f7424 */ /* 0x000fe200078e00ff */
[----:B------:R-:W-:Y:S01]  /*1390*/  ISETP.EQ.OR P4, PT, R2, RZ, P5 ;  /* 0x000000ff0200720c */ /* 0x000fe20002f82670 */
[----:B------:R-:W-:Y:S01]  /*13a0*/  IMAD.MOV.U32 R14, RZ, RZ, RZ ;  /* 0x000000ffff0e7224 */ /* 0x000fe200078e00ff */
[----:B------:R-:W-:Y:S02]  /*13b0*/  PLOP3.LUT P1, PT, P1, PT, PT, 0x8, 0x80 ;  /* 0x000000000080781c */ /* 0x000fe40000f2e170 */
[----:B------:R-:W-:Y:S01]  /*13c0*/  CS2R R12, SRZ ;  /* 0x00000000000c7805 */ /* 0x000fe2000001ff00 */
[----:B------:R-:W-:Y:S01]  /*13d0*/  IMAD.MOV.U32 R10, RZ, RZ, 0x1 ;  /* 0x00000001ff0a7424 */ /* 0x000fe200078e00ff */
[----:B------:R-:W4:Y:S01]  /*13e0*/  LDC R0, c[0x0][0x374] ;  /* 0x0000dd00ff007b82 */ /* 0x000f220000000800 */
[----:B------:R-:W2:Y:S01]  /*13f0*/  LDCU.64 UR22, c[0x0][0x348] ;  /* 0x00006900ff1677ac */ /* 0x000ea20008000a00 */
[----:B------:R-:W-:Y:S01]  /*1400*/  UMOV UR6, URZ ;  /* 0x000000ff00067c82 */ /* 0x000fe20008000000 */
[----:B-1----:R-:W-:-:S04]  /*1410*/  UIADD3 UR5, UPT, UPT, UR13, 0x7f, URZ ;  /* 0x0000007f0d057890 */ /* 0x002fc8000fffe0ff */
[----:B------:R-:W-:-:S04]  /*1420*/  USHF.R.S32.HI UR4, URZ, 0x1f, UR5 ;  /* 0x0000001fff047899 */ /* 0x000fc80008011405 */
[----:B------:R-:W-:-:S04]  /*1430*/  ULEA.HI UR4, UR4, UR5, URZ, 0x7 ;  /* 0x0000000504047291 */ /* 0x000fc8000f8f38ff */
[----:B------:R-:W-:Y:S02]  /*1440*/  USHF.R.S32.HI UR15, URZ, 0x7, UR4 ;  /* 0x00000007ff0f7899 */ /* 0x000fe40008011404 */
[----:B------:R-:W-:Y:S02]  /*1450*/  UIADD3 UR4, UPT, UPT, UR13, -0x1, URZ ;  /* 0xffffffff0d047890 */ /* 0x000fe4000fffe0ff */
[----:B------:R-:W-:Y:S02]  /*1460*/  UISETP.LT.U32.AND UP0, UPT, UR15, 0x3, UPT ;  /* 0x000000030f00788c */ /* 0x000fe4000bf01070 */
[----:B------:R-:W-:Y:S02]  /*1470*/  UISETP.GE.U32.AND UP1, UPT, UR4, -0xff, UPT ;  /* 0xffffff010400788c */ /* 0x000fe4000bf26070 */
[----:B------:R-:W-:Y:S02]  /*1480*/  USEL UR14, UR15, 0x3, UP0 ;  /* 0x000000030f0e7887 */ /* 0x000fe40008000000 */
[----:B------:R-:W-:-:S02]  /*1490*/  UIADD3 UR13, UPT, UPT, UR13, 0xfe, URZ ;  /* 0x000000fe0d0d7890 */ /* 0x000fc4000fffe0ff */
[----:B------:R-:W-:Y:S02]  /*14a0*/  UIADD3 UR5, UPT, UPT, UR14, -0x1, URZ ;  /* 0xffffffff0e057890 */ /* 0x000fe4000fffe0ff */
[----:B------:R-:W-:-:S03]  /*14b0*/  UIADD3 UR7, UPT, UPT, UR15, -UR14, URZ ;  /* 0x8000000e0f077290 */ /* 0x000fc6000fffe0ff */
[----:B------:R-:W-:-:S04]  /*14c0*/  @UP1 UIADD3 UR5, UPT, UPT, UR14, URZ, URZ ;  /* 0x000000ff0e051290 */ /* 0x000fc8000fffe0ff */
[----:B--2---:R-:W-:-:S12]  /*14d0*/  UIADD3 UR5, UPT, UPT, UR5, 0x1, URZ ;  /* 0x0000000105057890 */ /* 0x004fd8000fffe0ff */
.L_x_35:
[----:B------:R-:W-:Y:S01]  /*14e0*/  UISETP.NE.AND UP0, UPT, UR37, URZ, UPT ;  /* 0x000000ff2500728c */ /* 0x000fe2000bf05270 */
[----:B------:R-:W1:Y:S08]  /*14f0*/  S2UR UR37, SR_CgaCtaId ;  /* 0x00000000002579c3 */ /* 0x000e700000008800 */
[----:B------:R-:W-:Y:S05]  /*1500*/  BRA.U UP0, `(.L_x_18) ;  /* 0x0000000100347547 */ /* 0x000fea000b800000 */
[----:B------:R-:W2:Y:S01]  /*1510*/  S2R R2, SR_CgaCtaId ;  /* 0x0000000000027919 */ /* 0x000ea20000008800 */
[----:B------:R-:W-:-:S04]  /*1520*/  MOV R3, 0x400 ;  /* 0x0000040000037802 */ /* 0x000fc80000000f00 */
[----:B--2---:R-:W-:Y:S02]  /*1530*/  LEA R3, R2, R3, 0x18 ;  /* 0x0000000302037211 */ /* 0x004fe400078ec0ff */
[----:B------:R-:W-:-:S03]  /*1540*/  SHF.L.U32 R2, R10, 0x1f, RZ ;  /* 0x0000001f0a027819 */ /* 0x000fc600000006ff */
[----:B------:R-:W-:-:S04]  /*1550*/  IMAD R3, R12, 0x8, R3 ;  /* 0x000000080c037824 */ /* 0x000fc800078e0203 */
[----:B------:R-:W2:Y:S02]  /*1560*/  SYNCS.PHASECHK.TRANS64.TRYWAIT P0, [R3+URZ+0xd0], R2 ;  /* 0x0000d002030075a7 */ /* 0x000ea400080011ff */
[----:B--2---:R-:W-:Y:S05]  /*1570*/  @!P0 BRA `(.L_x_19) ;  /* 0x0000009800648947 */ /* 0x004fea0003800000 */
.L_x_125:
[----:B------:R-:W-:Y:S01]  /*1580*/  VIADD R12, R12, 0x1 ;  /* 0x000000010c0c7836 */ /* 0x000fe20000000000 */
[----:B------:R2:W-:Y:S04]  /*1590*/  SYNCS.ARRIVE.TRANS64.A1T0 RZ, [R3+URZ+0xc0], RZ ;  /* 0x0000c0ff03ff79a7 */ /* 0x0005e800081000ff */
[----:B------:R-:W-:-:S04]  /*15a0*/  ISETP.NE.AND P0, PT, R12, 0x2, PT ;  /* 0x000000020c00780c */ /* 0x000fc80003f05270 */
[----:B------:R-:W-:Y:S02]  /*15b0*/  SEL R12, R12, RZ, P0 ;  /* 0x000000ff0c0c7207 */ /* 0x000fe40000000000 */
[----:B--2---:R-:W-:-:S04]  /*15c0*/  SEL R3, RZ, 0x1, P0 ;  /* 0x00000001ff037807 */ /* 0x004fc80000000000 */
[----:B------:R-:W-:-:S07]  /*15d0*/  LOP3.LUT R10, R10, R3, RZ, 0x3c, !PT ;  /* 0x000000030a0a7212 */ /* 0x000fce00078e3cff */
.L_x_18:
[----:B------:R-:W-:Y:S01]  /*15e0*/  UMOV UR4, 0x400 ;  /* 0x0000040000047882 */ /* 0x000fe20000000000 */
[----:B------:R-:W-:Y:S01]  /*15f0*/  SHF.L.U32 R2, R15, 0x1f, RZ ;  /* 0x0000001f0f027819 */ /* 0x000fe200000006ff */
[----:B-1----:R-:W-:Y:S01]  /*1600*/  ULEA UR4, UR37, UR4, 0x18 ;  /* 0x0000000425047291 */ /* 0x002fe2000f8ec0ff */
[----:B------:R-:W-:Y:S01]  /*1610*/  R2UR UR34, R21 ;  /* 0x00000000152272ca */ /* 0x000fe200000e0000 */
[----:B------:R-:W-:Y:S01]  /*1620*/  UISETP.GE.U32.AND UP0, UPT, UR13, 0xff, UPT ;  /* 0x000000ff0d00788c */ /* 0x000fe2000bf06070 */
[----:B------:R-:W-:Y:S01]  /*1630*/  R2UR UR11, R20 ;  /* 0x00000000140b72ca */ /* 0x000fe200000e0000 */
[----:B------:R-:W-:Y:S01]  /*1640*/  ULEA UR8, UR6, UR4, 0x3 ;  /* 0x0000000406087291 */ /* 0x000fe2000f8e18ff */
[----:B------:R-:W-:-:S08]  /*1650*/  UMOV UR24, URZ ;  /* 0x000000ff00187c82 */ /* 0x000fd00008000000 */
[----:B------:R1:W2:Y:S01]  /*1660*/  SYNCS.PHASECHK.TRANS64.TRYWAIT P0, [UR8+0x18], R2 ;  /* 0x00001802ff0075a7 */ /* 0x0002a20008001108 */
[----:B------:R-:W-:Y:S02]  /*1670*/  USHF.L.U32 UR34, UR34, 0x7, URZ ;  /* 0x0000000722227899 */ /* 0x000fe400080006ff */
[----:B------:R-:W-:Y:S01]  /*1680*/  USHF.L.U32 UR11, UR11, 0x8, URZ ;  /* 0x000000080b0b7899 */ /* 0x000fe200080006ff */
[----:B------:R-:W-:Y:S11]  /*1690*/  BRA.U !UP0, `(.L_x_20) ;  /* 0x0000000108a87547 */ /* 0x000ff6000b800000 */
[----:B------:R-:W-:Y:S01]  /*16a0*/  UMOV UR16, URZ ;  /* 0x000000ff00107c82 */ /* 0x000fe20008000000 */
[----:B------:R-:W-:-:S05]  /*16b0*/  UMOV UR17, UR6 ;  /* 0x0000000600117c82 */ /* 0x000fca0008000000 */
.L_x_25:
[----:B-1----:R-:W-:Y:S01]  /*16c0*/  ULEA UR33, UR17, UR4, 0x3 ;  /* 0x0000000411217291 */ /* 0x002fe2000f8e18ff */
[----:B--2---:R-:W-:Y:S01]  /*16d0*/  @!P5 MOV R3, 0xc000 ;  /* 0x0000c0000003d802 */ /* 0x004fe20000000f00 */
[----:B--2---:R-:W-:Y:S10]  /*16e0*/  @P0 BRA `(.L_x_21) ;  /* 0x00000000000c0947 */ /* 0x004ff40003800000 */
[----:B------:R-:W-:-:S04]  /*16f0*/  SHF.L.U32 R5, R15, 0x1f, RZ ;  /* 0x0000001f0f057819 */ /* 0x000fc800000006ff */
[----:B------:R-:W2:Y:S02]  /*1700*/  SYNCS.PHASECHK.TRANS64.TRYWAIT P0, [UR33+0x18], R5 ;  /* 0x00001805ff0075a7 */ /* 0x000ea40008001121 */
[----:B--2---:R-:W-:Y:S05]  /*1710*/  @!P0 BRA `(.L_x_22) ;  /* 0x0000009800108947 */ /* 0x004fea0003800000 */
.L_x_21:
[----:B------:R2:W-:Y:S01]  /*1720*/  @!P5 SYNCS.ARRIVE.TRANS64 RZ, [UR33], R3 ;  /* 0x00000003ffffd9a7 */ /* 0x0005e20008000021 */
[----:B------:R-:W-:Y:S04]  /*1730*/  BSSY.RECONVERGENT B0, `(.L_x_23) ;  /* 0x0000003000007945 */ /* 0x000fe80003800200 */
[----:B------:R-:W-:Y:S05]  /*1740*/  @P4 BRA `(.L_x_24) ;  /* 0x0000000000044947 */ /* 0x000fea0003800000 */
[----:B------:R-:W-:Y:S05]  /*1750*/  BPT.TRAP 0x1 ;  /* 0x000000040000795c */ /* 0x000fea0000300000 */
.L_x_24:
[----:B------:R-:W-:Y:S05]  /*1760*/  BSYNC.RECONVERGENT B0 ;  /* 0x0000000000007941 */ /* 0x000fea0003800200 */
.L_x_23:
[----:B------:R-:W-:Y:S02]  /*1770*/  UIADD3 UR6, UPT, UPT, UR17, 0x1, URZ ;  /* 0x0000000111067890 */ /* 0x000fe4000fffe0ff */
[----:B------:R-:W-:Y:S02]  /*1780*/  ULEA UR32, UR17, UR4, 0xe ;  /* 0x0000000411207291 */ /* 0x000fe4000f8e70ff */
[----:B------:R-:W-:Y:S02]  /*1790*/  UISETP.NE.AND UP0, UPT, UR6, 0x3, UPT ;  /* 0x000000030600788c */ /* 0x000fe4000bf05270 */
[----:B------:R-:W-:Y:S02]  /*17a0*/  UIADD3 UR26, UP1, UPT, UR22, 0x80, URZ ;  /* 0x00000080161a7890 */ /* 0x000fe4000ff3e0ff */
[----:B------:R-:W-:Y:S02]  /*17b0*/  USEL UR9, URZ, 0x1, UP0 ;  /* 0x00000001ff097887 */ /* 0x000fe40008000000 */
[----:B------:R-:W-:-:S02]  /*17c0*/  USEL UR6, UR6, URZ, UP0 ;  /* 0x000000ff06067287 */ /* 0x000fc40008000000 */
[----:B------:R-:W-:Y:S02]  /*17d0*/  UIADD3 UR20, UP0, UPT, UR22, 0x180, URZ ;  /* 0x0000018016147890 */ /* 0x000fe4000ff1e0ff */
[----:B------:R-:W-:Y:S01]  /*17e0*/  ULEA UR8, UR6, UR4, 0x3 ;  /* 0x0000000406087291 */ /* 0x000fe2000f8e18ff */
[----:B------:R-:W-:Y:S01]  /*17f0*/  LOP3.LUT R15, R15, UR9, RZ, 0x3c, !PT ;  /* 0x000000090f0f7c12 */ /* 0x000fe2000f8e3cff */
[----:B------:R-:W-:Y:S02]  /*1800*/  USHF.L.U32 UR35, UR16, 0x7, URZ ;  /* 0x0000000710237899 */ /* 0x000fe400080006ff */
[----:B------:R-:W-:Y:S01]  /*1810*/  UIADD3.X UR27, UPT, UPT, URZ, UR23, URZ, UP1, !UPT ;  /* 0x00000017ff1b7290 */ /* 0x000fe20008ffe4ff */
[----:B-1----:R-:W-:Y:S01]  /*1820*/  SHF.L.U32 R2, R15, 0x1f, RZ ;  /* 0x0000001f0f027819 */ /* 0x002fe200000006ff */
[----:B------:R-:W-:Y:S02]  /*1830*/  UIADD3 UR32, UPT, UPT, UR32, 0xc400, URZ ;  /* 0x0000c40020207890 */ /* 0x000fe4000fffe0ff */
[----:B------:R-:W-:Y:S01]  /*1840*/  UIADD3.X UR21, UPT, UPT, URZ, UR23, URZ, UP0, !UPT ;  /* 0x00000017ff157290 */ /* 0x000fe200087fe4ff */
[----:B------:R1:W1:Y:S01]  /*1850*/  SYNCS.PHASECHK.TRANS64.TRYWAIT P0, [UR8+0x18], R2 ;  /* 0x00001802ff0075a7 */ /* 0x0002620008001108 */
[----:B------:R-:W-:Y:S01]  /*1860*/  ULEA UR8, UR17, UR4, 0xf ;  /* 0x0000000411087291 */ /* 0x000fe2000f8e78ff */
[----:B------:R-:W-:Y:S01]  /*1870*/  UMOV UR18, 0x0 ;  /* 0x0000000000127882 */ /* 0x000fe20000000000 */
[----:B------:R-:W-:-:S02]  /*1880*/  UMOV UR19, 0x10000000 ;  /* 0x1000000000137882 */ /* 0x000fc40000000000 */
[----:B------:R-:W-:Y:S01]  /*1890*/  UIADD3 UR8, UPT, UPT, UR8, 0x18400, URZ ;  /* 0x0001840008087890 */ /* 0x000fe2000fffe0ff */
[----:B------:R1:W-:Y:S01]  /*18a0*/  UTMALDG.3D [UR32], [UR26], desc[UR18] ;  /* 0x000012201a0075b4 */ /* 0x0003e20008011000 */
[----:B------:R-:W-:Y:S01]  /*18b0*/  UMOV UR12, UR36 ;  /* 0x00000024000c7c82 */ /* 0x000fe20008000000 */
[----:B------:R-:W-:Y:S01]  /*18c0*/  UMOV UR9, UR33 ;  /* 0x0000002100097c82 */ /* 0x000fe20008000000 */
[----:B------:R-:W-:Y:S01]  /*18d0*/  UMOV UR10, UR35 ;  /* 0x00000023000a7c82 */ /* 0x000fe20008000000 */
[----:B------:R-:W-:Y:S01]  /*18e0*/  UIADD3 UR16, UPT, UPT, UR16, 0x1, URZ ;  /* 0x0000000110107890 */ /* 0x000fe2000fffe0ff */
[----:B------:R-:W-:Y:S01]  /*18f0*/  UMOV UR24, UR5 ;  /* 0x0000000500187c82 */ /* 0x000fe20008000000 */
[----:B------:R-:W-:Y:S02]  /*1900*/  UMOV UR17, UR6 ;  /* 0x0000000600117c82 */ /* 0x000fe40008000000 */
[----:B------:R1:W-:Y:S01]  /*1910*/  UTMALDG.3D [UR8], [UR20], desc[UR18] ;  /* 0x00001208140075b4 */ /* 0x0003e20008011000 */
[----:B------:R-:W-:-:S09]  /*1920*/  UISETP.NE.AND UP0, UPT, UR16, UR5, UPT ;  /* 0x000000051000728c */ /* 0x000fd2000bf05270 */
[----:B------:R-:W-:Y:S05]  /*1930*/  BRA.U UP0, `(.L_x_25) ;  /* 0xfffffffd00607547 */ /* 0x000fea000b83ffff */
.L_x_20:
[----:B-1----:R-:W-:Y:S01]  /*1940*/  ULEA UR8, UR6, UR4, 0x3 ;  /* 0x0000000406087291 */ /* 0x002fe2000f8e18ff */
[----:B------:R-:W-:Y:S01]  /*1950*/  SHF.L.U32 R2, R15, 0x1f, RZ ;  /* 0x0000001f0f027819 */ /* 0x000fe200000006ff */
[----:B------:R-:W-:Y:S01]  /*1960*/  @!P1 SYNCS.ARRIVE.TRANS64.A1T0 RZ, [UR4+0x78], RZ ;  /* 0x000078ffffff99a7 */ /* 0x000fe20008100004 */
[----:B------:R-:W-:-:S06]  /*1970*/  UISETP.GT.AND UP0, UPT, UR15, UR14, UPT ;  /* 0x0000000e0f00728c */ /* 0x000fcc000bf04270 */
[----:B--2---:R1:W2:Y:S03]  /*1980*/  SYNCS.PHASECHK.TRANS64.TRYWAIT P0, [UR8+0x18], R2 ;  /* 0x00001802ff0075a7 */ /* 0x0042a60008001108 */
[----:B------:R-:W-:Y:S05]  /*1990*/  BRA.U !UP0, `(.L_x_26) ;  /* 0x0000000108ac7547 */ /* 0x000fea000b800000 */
[----:B------:R-:W-:Y:S01]  /*19a0*/  UIADD3 UR21, UPT, UPT, UR7, UR24, URZ ;  /* 0x0000001807157290 */ /* 0x000fe2000fffe0ff */
[----:B------:R-:W-:-:S11]  /*19b0*/  UMOV UR25, UR6 ;  /* 0x0000000600197c82 */ /* 0x000fd60008000000 */
.L_x_31:
[----:B-1----:R-:W-:Y:S01]  /*19c0*/  ULEA UR17, UR25, UR4, 0x3 ;  /* 0x0000000419117291 */ /* 0x002fe2000f8e18ff */
[----:B--2---:R-:W-:Y:S01]  /*19d0*/  @!P5 MOV R3, 0xc000 ;  /* 0x0000c0000003d802 */ /* 0x004fe20000000f00 */
[----:B--2---:R-:W-:Y:S10]  /*19e0*/  @P0 BRA `(.L_x_27) ;  /* 0x00000000000c0947 */ /* 0x004ff40003800000 */
[----:B------:R-:W-:-:S04]  /*19f0*/  SHF.L.U32 R5, R15, 0x1f, RZ ;  /* 0x0000001f0f057819 */ /* 0x000fc800000006ff */
[----:B------:R-:W2:Y:S02]  /*1a00*/  SYNCS.PHASECHK.TRANS64.TRYWAIT P0, [UR17+0x18], R5 ;  /* 0x00001805ff0075a7 */ /* 0x000ea40008001111 */
[----:B--2---:R-:W-:Y:S05]  /*1a10*/  @!P0 BRA `(.L_x_28) ;  /* 0x0000009400688947 */ /* 0x004fea0003800000 */
.L_x_27:
[----:B------:R2:W-:Y:S01]  /*1a20*/  @!P5 SYNCS.ARRIVE.TRANS64 RZ, [UR17], R3 ;  /* 0x00000003ffffd9a7 */ /* 0x0005e20008000011 */
[----:B------:R-:W-:Y:S04]  /*1a30*/  BSSY.RECONVERGENT B0, `(.L_x_29) ;  /* 0x0000003000007945 */ /* 0x000fe80003800200 */
[----:B------:R-:W-:Y:S05]  /*1a40*/  @P4 BRA `(.L_x_30) ;  /* 0x0000000000044947 */ /* 0x000fea0003800000 */
[----:B------:R-:W-:Y:S05]  /*1a50*/  BPT.TRAP 0x1 ;  /* 0x000000040000795c */ /* 0x000fea0000300000 */
.L_x_30:
[----:B------:R-:W-:Y:S05]  /*1a60*/  BSYNC.RECONVERGENT B0 ;  /* 0x0000000000007941 */ /* 0x000fea0003800200 */
.L_x_29:
        /* <DEDUP_REMOVED lines=10> */
[----:B------:R-:W-:Y:S01]  /*1b10*/  UIADD3 UR16, UPT, UPT, UR16, 0xc400, URZ ;  /* 0x0000c40010107890 */ /* 0x000fe2000fffe0ff */
[----:B-1----:R-:W-:Y:S01]  /*1b20*/  SHF.L.U32 R2, R15, 0x1f, RZ ;  /* 0x0000001f0f027819 */ /* 0x002fe200000006ff */
[----:B------:R-:W-:Y:S02]  /*1b30*/  UIADD3.X UR31, UPT, UPT, URZ, UR23, URZ, UP1, !UPT ;  /* 0x00000017ff1f7290 */ /* 0x000fe40008ffe4ff */
[----:B------:R-:W-:Y:S01]  /*1b40*/  UIADD3.X UR29, UPT, UPT, URZ, UR23, URZ, UP0, !UPT ;  /* 0x00000017ff1d7290 */ /* 0x000fe200087fe4ff */
[----:B------:R1:W1:Y:S01]  /*1b50*/  SYNCS.PHASECHK.TRANS64.TRYWAIT P0, [UR8+0x18], R2 ;  /* 0x00001802ff0075a7 */ /* 0x0002620008001108 */
[----:B------:R-:W-:Y:S01]  /*1b60*/  ULEA UR8, UR25, UR4, 0xf ;  /* 0x0000000419087291 */ /* 0x000fe2000f8e78ff */
[----:B------:R-:W-:Y:S01]  /*1b70*/  UMOV UR26, 0x0 ;  /* 0x00000000001a7882 */ /* 0x000fe20000000000 */
[----:B------:R-:W-:-:S02]  /*1b80*/  UMOV UR27, 0x10000000 ;  /* 0x10000000001b7882 */ /* 0x000fc40000000000 */
[----:B------:R-:W-:Y:S01]  /*1b90*/  UIADD3 UR8, UPT, UPT, UR8, 0x18400, URZ ;  /* 0x0001840008087890 */ /* 0x000fe2000fffe0ff */
[----:B------:R-:W-:Y:S01]  /*1ba0*/  UMOV UR18, UR34 ;  /* 0x0000002200127c82 */ /* 0x000fe20008000000 */
[----:B------:R-:W-:Y:S01]  /*1bb0*/  UMOV UR20, UR36 ;  /* 0x0000002400147c82 */ /* 0x000fe20008000000 */
[----:B------:R-:W-:Y:S01]  /*1bc0*/  UMOV UR12, UR36 ;  /* 0x00000024000c7c82 */ /* 0x000fe20008000000 */
[----:B------:R-:W-:Y:S01]  /*1bd0*/  UMOV UR9, UR17 ;  /* 0x0000001100097c82 */ /* 0x000fe20008000000 */
[----:B------:R-:W-:Y:S01]  /*1be0*/  UMOV UR10, UR19 ;  /* 0x00000013000a7c82 */ /* 0x000fe20008000000 */
[----:B------:R1:W-:Y:S01]  /*1bf0*/  UTMALDG.3D [UR16], [UR30], desc[UR26] ;  /* 0x00001a101e0075b4 */ /* 0x0003e20008011000 */
[----:B------:R-:W-:Y:S01]  /*1c00*/  UIADD3 UR24, UPT, UPT, UR24, 0x1, URZ ;  /* 0x0000000118187890 */ /* 0x000fe2000fffe0ff */
[----:B------:R-:W-:-:S03]  /*1c10*/  UMOV UR25, UR6 ;  /* 0x0000000600197c82 */ /* 0x000fc60008000000 */
[----:B------:R-:W-:Y:S01]  /*1c20*/  UISETP.NE.AND UP0, UPT, UR24, UR21, UPT ;  /* 0x000000151800728c */ /* 0x000fe2000bf05270 */
[----:B------:R1:W-:Y:S08]  /*1c30*/  UTMALDG.3D [UR8], [UR28], desc[UR26] ;  /* 0x00001a081c0075b4 */ /* 0x0003f00008011000 */
[----:B------:R-:W-:Y:S05]  /*1c40*/  BRA.U UP0, `(.L_x_31) ;  /* 0xfffffffd005c7547 */ /* 0x000fea000b83ffff */
.L_x_26:
[C---:B-1----:R-:W-:Y:S01]  /*1c50*/  LEA R2, R14.reuse, UR4, 0x3 ;  /* 0x000000040e027c11 */ /* 0x042fe2000f8e18ff */
[----:B------:R-:W-:Y:S01]  /*1c60*/  NOP ;  /* 0x0000000000007918 */ /* 0x000fe20000000000 */
[----:B--2---:R-:W-:Y:S02]  /*1c70*/  SHF.L.U32 R3, R13, 0x1f, RZ ;  /* 0x0000001f0d037819 */ /* 0x004fe400000006ff */
[----:B------:R-:W-:Y:S02]  /*1c80*/  LEA R4, R14, UR4, 0x4 ;  /* 0x000000040e047c11 */ /* 0x000fe4000f8e20ff */
[----:B------:R-:W1:Y:S02]  /*1c90*/  SYNCS.PHASECHK.TRANS64.TRYWAIT P0, [R2+URZ+0x80], R3 ;  /* 0x00008003020075a7 */ /* 0x000e6400080011ff */
[----:B-1----:R-:W-:Y:S05]  /*1ca0*/  @!P0 BRA `(.L_x_32) ;  /* 0x0000009000dc8947 */ /* 0x002fea0003800000 */
.L_x_128:
[----:B------:R-:W2:Y:S01]  /*1cb0*/  LDS.128 R4, [R4+0xf0] ;  /* 0x0000f00004047984 */ /* 0x000ea20000000c00 */
[----:B---3--:R-:W-:Y:S01]  /*1cc0*/  ISETP.GE.AND P0, PT, R72, 0x1, PT ;  /* 0x000000014800780c */ /* 0x008fe20003f06270 */
[----:B-1----:R-:W-:Y:S01]  /*1cd0*/  VIADD R2, R2, 0x90 ;  /* 0x0000009002027836 */ /* 0x002fe20000000000 */
[----:B------:R-:W-:Y:S01]  /*1ce0*/  @!PT LDS RZ, [RZ] ;  /* 0x00000000fffff984 */ /* 0x000fe20000000800 */
[----:B------:R-:W-:Y:S01]  /*1cf0*/  @!PT LDS RZ, [RZ] ;  /* 0x00000000fffff984 */ /* 0x000fe20000000800 */
[----:B------:R-:W-:Y:S01]  /*1d00*/  @!PT LDS RZ, [RZ] ;  /* 0x00000000fffff984 */ /* 0x000fe20000000800 */
[----:B------:R-:W-:Y:S01]  /*1d10*/  @!PT LDS RZ, [RZ] ;  /* 0x00000000fffff984 */ /* 0x000fe20000000800 */
[----:B------:R1:W-:Y:S06]  /*1d20*/  MEMBAR.ALL.CTA ;  /* 0x0000000000007992 */ /* 0x0003ec0000008000 */
[----:B-1----:R-:W1:Y:S01]  /*1d30*/  FENCE.VIEW.ASYNC.S ;  /* 0x00000000000073c6 */ /* 0x002e620000000000 */
[----:B------:R-:W-:-:S04]  /*1d40*/  PRMT R2, RZ, 0x654, R2 ;  /* 0x00000654ff027816 */ /* 0x000fc80000000002 */
[----:B-1----:R1:W-:Y:S01]  /*1d50*/  SYNCS.ARRIVE.TRANS64.RED.A1T0 RZ, [R2+URZ], RZ ;  /* 0x000000ff02ff79a7 */ /* 0x0023e200081004ff */
[----:B--2---:R-:W-:-:S13]  /*1d60*/  LOP3.LUT P2, RZ, R6, 0x1, RZ, 0xc0, !PT ;  /* 0x0000000106ff7812 */ /* 0x004fda000784c0ff */
[----:B------:R-:W-:Y:S01]  /*1d70*/  @P2 SHF.R.U32.HI R3, RZ, 0x10, R5 ;  /* 0x00000010ff032819 */ /* 0x000fe20000011605 */
[----:B------:R-:W-:Y:S01]  /*1d80*/  VOTEU.ANY UP0, P2 ;  /* 0x0000000000ff7886 */ /* 0x000fe20001000100 */
[----:B------:R-:W-:Y:S02]  /*1d90*/  @P2 MOV R11, R4 ;  /* 0x00000004000b2202 */ /* 0x000fe40000000f00 */
[----:B------:R-:W-:Y:S02]  /*1da0*/  @P2 R2UR.BROADCAST UR8, R3 ;  /* 0x00000000030822ca */ /* 0x000fe400008e0000 */
[----:B------:R-:W-:-:S11]  /*1db0*/  @P2 LOP3.LUT R8, R5, 0xffff, RZ, 0xc0, !PT ;  /* 0x0000ffff05082812 */ /* 0x000fd600078ec0ff */
[----:B------:R-:W-:Y:S01]  /*1dc0*/  @UP0 UMOV UR36, UR8 ;  /* 0x0000000800240c82 */ /* 0x000fe20008000000 */
[----:B-1----:R-:W-:Y:S05]  /*1dd0*/  @!P0 BRA `(.L_x_33) ;  /* 0x0000000000b88947 */ /* 0x002fea0003800000 */
[----:B------:R-:W4:Y:S01]  /*1de0*/  LDC.64 R4, c[0x0][0xb18] ;  /* 0x0002c600ff047b82 */ /* 0x000f220000000a00 */
[----:B------:R-:W-:-:S07]  /*1df0*/  ISETP.NE.AND P3, PT, R72, 0x1, PT ;  /* 0x000000014800780c */ /* 0x000fce0003f65270 */
[----:B------:R-:W1:Y:S08]  /*1e00*/  LDC.64 R6, c[0x0][0xb10] ;  /* 0x0002c400ff067b82 */ /* 0x000e700000000a00 */
[----:B------:R-:W2:Y:S08]  /*1e10*/  LDC R16, c[0x0][0xb20] ;  /* 0x0002c800ff107b82 */ /* 0x000eb00000000800 */
[----:B------:R-:W3:Y:S01]  /*1e20*/  LDC R18, c[0x0][0xb0c] ;  /* 0x0002c300ff127b82 */ /* 0x000ee20000000800 */
[----:B----4-:R-:W-:Y:S01]  /*1e30*/  IMAD.HI.U32 R17, R0, R5, RZ ;  /* 0x0000000500117227 */ /* 0x010fe200078e00ff */
[----:B------:R-:W-:-:S03]  /*1e40*/  ISETP.NE.AND P0, PT, R4, 0x1, PT ;  /* 0x000000010400780c */ /* 0x000fc60003f05270 */
[----:B------:R-:W-:-:S03]  /*1e50*/  IMAD.HI.U32 R5, R8, R5, RZ ;  /* 0x0000000508057227 */ /* 0x000fc600078e00ff */
[----:B------:R-:W4:Y:S01]  /*1e60*/  LDC.64 R2, c[0x0][0xb28] ;  /* 0x0002ca00ff027b82 */ /* 0x000f220000000a00 */
[----:B-1----:R-:W-:-:S04]  /*1e70*/  IMAD.HI.U32 R20, R9, R6, RZ ;  /* 0x0000000609147227 */ /* 0x002fc800078e00ff */
[----:B------:R-:W-:Y:S01]  /*1e80*/  IMAD.HI.U32 R22, R11, R6, RZ ;  /* 0x000000060b167227 */ /* 0x000fe200078e00ff */
[----:B------:R-:W-:Y:S02]  /*1e90*/  SHF.R.U32.HI R20, RZ, R7, R20 ;  /* 0x00000007ff147219 */ /* 0x000fe40000011614 */
[-C--:B--2---:R-:W-:Y:S02]  /*1ea0*/  SHF.R.U32.HI R17, RZ, R16.reuse, R17 ;  /* 0x00000010ff117219 */ /* 0x084fe40000011611 */
[----:B------:R-:W-:Y:S02]  /*1eb0*/  SHF.R.U32.HI R5, RZ, R16, R5 ;  /* 0x00000010ff057219 */ /* 0x000fe40000011605 */
[----:B------:R-:W-:Y:S02]  /*1ec0*/  SEL R17, R0, R17, !P0 ;  /* 0x0000001100117207 */ /* 0x000fe40004000000 */
[----:B------:R-:W-:Y:S02]  /*1ed0*/  SHF.R.U32.HI R22, RZ, R7, R22 ;  /* 0x00000007ff167219 */ /* 0x000fe40000011616 */
[----:B---3--:R-:W-:-:S02]  /*1ee0*/  ISETP.NE.AND P1, PT, R18, 0x1, PT ;  /* 0x000000011200780c */ /* 0x008fc40003f25270 */
[----:B------:R-:W-:Y:S02]  /*1ef0*/  SEL R5, R8, R5, !P0 ;  /* 0x0000000508057207 */ /* 0x000fe40004000000 */
[----:B------:R-:W-:Y:S02]  /*1f00*/  SEL R19, R9, R20, !P1 ;  /* 0x0000001409137207 */ /* 0x000fe40004800000 */
[----:B------:R-:W-:Y:S01]  /*1f10*/  SEL R7, R11, R22, !P1 ;  /* 0x000000160b077207 */ /* 0x000fe20004800000 */
[----:B----4-:R-:W-:-:S04]  /*1f20*/  IMAD.HI.U32 R20, R17, R2, RZ ;  /* 0x0000000211147227 */ /* 0x010fc800078e00ff */
[----:B------:R-:W-:Y:S01]  /*1f30*/  IMAD.HI.U32 R6, R19, R2, RZ ;  /* 0x0000000213067227 */ /* 0x000fe200078e00ff */
[----:B------:R-:W-:-:S04]  /*1f40*/  @P3 SHF.R.U32.HI R17, RZ, R3, R20 ;  /* 0x00000003ff113219 */ /* 0x000fc80000011614 */
[----:B------:R-:W-:Y:S01]  /*1f50*/  @P3 SHF.R.U32.HI R19, RZ, R3, R6 ;  /* 0x00000003ff133219 */ /* 0x000fe20000011606 */
[----:B------:R-:W-:-:S04]  /*1f60*/  IMAD R17, R72, R17, RZ ;  /* 0x0000001148117224 */ /* 0x000fc800078e02ff */
[----:B------:R-:W-:Y:S01]  /*1f70*/  IMAD R6, R72, R19, RZ ;  /* 0x0000001348067224 */ /* 0x000fe200078e02ff */
[C---:B------:R-:W-:Y:S02]  /*1f80*/  ISETP.GE.AND P0, PT, R5.reuse, R17, PT ;  /* 0x000000110500720c */ /* 0x040fe40003f06270 */
[----:B------:R-:W-:Y:S02]  /*1f90*/  IADD3 R17, PT, PT, -R5, RZ, RZ ;  /* 0x000000ff05117210 */ /* 0x000fe40007ffe1ff */
[----:B------:R-:W-:Y:S01]  /*1fa0*/  ISETP.GE.OR P0, PT, R7, R6, P0 ;  /* 0x000000060700720c */ /* 0x000fe20000706670 */
[----:B------:R-:W-:-:S04]  /*1fb0*/  IMAD.HI.U32 R6, R5, R2, RZ ;  /* 0x0000000205067227 */ /* 0x000fc800078e00ff */
[----:B------:R-:W-:Y:S01]  /*1fc0*/  IMAD R8, R4, R17, R8 ;  /* 0x0000001104087224 */ /* 0x000fe200078e0208 */
[----:B------:R-:W-:-:S04]  /*1fd0*/  SHF.R.U32.HI R6, RZ, R3, R6 ;  /* 0x00000003ff067219 */ /* 0x000fc80000011606 */
[----:B------:R-:W-:-:S03]  /*1fe0*/  SEL R6, R5, R6, !P3 ;  /* 0x0000000605067207 */ /* 0x000fc60005800000 */
[----:B------:R-:W-:-:S04]  /*1ff0*/  @!P0 IMAD.HI.U32 R16, R7, R2, RZ ;  /* 0x0000000207108227 */ /* 0x000fc800078e00ff */
[----:B------:R-:W-:Y:S01]  /*2000*/  IMAD.MOV R2, RZ, RZ, -R6 ;  /* 0x000000ffff027224 */ /* 0x000fe200078e0a06 */
[----:B------:R-:W-:-:S03]  /*2010*/  @!P0 SHF.R.U32.HI R16, RZ, R3, R16 ;  /* 0x00000003ff108219 */ /* 0x000fc60000011610 */
[----:B------:R-:W-:Y:S01]  /*2020*/  IMAD R2, R72, R2, R5 ;  /* 0x0000000248027224 */ /* 0x000fe200078e0205 */
        /* <DEDUP_REMOVED lines=9> */
.L_x_33:
[----:B------:R-:W1:Y:S02]  /*20c0*/  LDCU UR8, c[0x0][0xb30] ;  /* 0x00016600ff0877ac */ /* 0x000e640008000800 */
[----:B-1----:R-:W-:-:S09]  /*20d0*/  UISETP.NE.AND UP0, UPT, UR8, 0x1, UPT ;  /* 0x000000010800788c */ /* 0x002fd2000bf05270 */
[----:B------:R-:W-:Y:S05]  /*20e0*/  BRA.U UP0, `(.L_x_34) ;  /* 0x0000000100407547 */ /* 0x000fea000b800000 */
[----:B------:R-:W1:Y:S08]  /*20f0*/  LDC.64 R4, c[0x0][0xb10] ;  /* 0x0002c400ff047b82 */ /* 0x000e700000000a00 */
[----:B------:R-:W2:Y:S08]  /*2100*/  LDC.64 R2, c[0x0][0xb18] ;  /* 0x0002c600ff027b82 */ /* 0x000eb00000000a00 */
[----:B------:R-:W3:Y:S08]  /*2110*/  LDC R6, c[0x0][0xb20] ;  /* 0x0002c800ff067b82 */ /* 0x000ef00000000800 */
[----:B------:R-:W4:Y:S01]  /*2120*/  LDC R16, c[0x0][0xb0c] ;  /* 0x0002c300ff107b82 */ /* 0x000f220000000800 */
[----:B-1----:R-:W-:-:S05]  /*2130*/  IMAD.HI.U32 R4, R11, R4, RZ ;  /* 0x000000040b047227 */ /* 0x002fca00078e00ff */
[----:B------:R-:W-:Y:S01]  /*2140*/  SHF.R.U32.HI R4, RZ, R5, R4 ;  /* 0x00000005ff047219 */ /* 0x000fe20000011604 */
[----:B--2---:R-:W-:Y:S01]  /*2150*/  IMAD.HI.U32 R3, R8, R3, RZ ;  /* 0x0000000308037227 */ /* 0x004fe200078e00ff */
[----:B------:R-:W-:-:S04]  /*2160*/  ISETP.NE.AND P0, PT, R2, 0x1, PT ;  /* 0x000000010200780c */ /* 0x000fc80003f05270 */
[----:B---3--:R-:W-:-:S04]  /*2170*/  SHF.R.U32.HI R3, RZ, R6, R3 ;  /* 0x00000006ff037219 */ /* 0x008fc80000011603 */
[----:B------:R-:W-:Y:S02]  /*2180*/  SEL R3, R8, R3, !P0 ;  /* 0x0000000308037207 */ /* 0x000fe40004000000 */
[----:B----4-:R-:W-:-:S04]  /*2190*/  ISETP.NE.AND P1, PT, R16, 0x1, PT ;  /* 0x000000011000780c */ /* 0x010fc80003f25270 */
[----:B------:R-:W-:-:S05]  /*21a0*/  SEL R4, R11, R4, !P1 ;  /* 0x000000040b047207 */ /* 0x000fca0004800000 */
[----:B------:R-:W-:Y:S02]  /*21b0*/  IMAD.IADD R5, R3, 0x1, -R4 ;  /* 0x0000000103057824 */ /* 0x000fe400078e0a04 */
[----:B------:R-:W-:Y:S02]  /*21c0*/  IMAD.IADD R3, R4, 0x1, -R3 ;  /* 0x0000000104037824 */ /* 0x000fe400078e0a03 */
[----:B------:R-:W-:Y:S02]  /*21d0*/  IMAD R11, R5, R16, R11 ;  /* 0x00000010050b7224 */ /* 0x000fe400078e020b */
[----:B------:R-:W-:-:S07]  /*21e0*/  IMAD R8, R3, R2, R8 ;  /* 0x0000000203087224 */ /* 0x000fce00078e0208 */
.L_x_34:
[----:B------:R-:W-:Y:S01]  /*21f0*/  VIADD R14, R14, 0x1 ;  /* 0x000000010e0e7836 */ /* 0x000fe20000000000 */
[----:B------:R-:W-:Y:S01]  /*2200*/  PLOP3.LUT P1, PT, PT, PT, PT, 0x80, 0x8 ;  /* 0x000000000008781c */ /* 0x000fe20003f2f070 */
[----:B------:R-:W-:Y:S02]  /*2210*/  IMAD.IADD R21, R11, 0x1, R170 ;  /* 0x000000010b157824 */ /* 0x000fe400078e02aa */
[----:B------:R-:W-:Y:S01]  /*2220*/  IMAD.IADD R20, R8, 0x1, R147 ;  /* 0x0000000108147824 */ /* 0x000fe200078e0293 */
[----:B------:R-:W-:-:S04]  /*2230*/  ISETP.NE.AND P0, PT, R14, 0x2, PT ;  /* 0x000000020e00780c */ /* 0x000fc80003f05270 */
[----:B------:R-:W-:Y:S02]  /*2240*/  SEL R2, RZ, 0x1, P0 ;  /* 0x00000001ff027807 */ /* 0x000fe40000000000 */
[----:B------:R-:W-:Y:S02]  /*2250*/  SEL R14, R14, RZ, P0 ;  /* 0x000000ff0e0e7207 */ /* 0x000fe40000000000 */
[----:B------:R-:W-:Y:S01]  /*2260*/  LOP3.LUT R13, R13, R2, RZ, 0x3c, !PT ;  /* 0x000000020d0d7212 */ /* 0x000fe200078e3cff */
[----:B------:R-:W-:Y:S06]  /*2270*/  @P2 BRA `(.L_x_35) ;  /* 0xfffffff000982947 */ /* 0x000fec000383ffff */
[----:B------:R-:W-:Y:S01]  /*2280*/  UIADD3 UR4, UPT, UPT, UR4, 0x18, URZ ;  /* 0x0000001804047890 */ /* 0x000fe2000fffe0ff */
[----:B------:R-:W-:-:S03]  /*2290*/  SHF.L.U32 R3, R15, 0x1f, RZ ;  /* 0x0000001f0f037819 */ /* 0x000fc600000006ff */
[----:B------:R-:W-:-:S09]  /*22a0*/  ULEA UR5, UR6, UR4, 0x3 ;  /* 0x0000000406057291 */ /* 0x000fd2000f8e18ff */
[----:B------:R-:W1:Y:S02]  /*22b0*/  SYNCS.PHASECHK.TRANS64.TRYWAIT P0, [UR5], R3 ;  /* 0x00000003ff0075a7 */ /* 0x000e640008001105 */
[----:B-1----:R-:W-:Y:S05]  /*22c0*/  @!P0 BRA `(.L_x_36) ;  /* 0x0000008c00688947 */ /* 0x002fea0003800000 */
.L_x_130:
[----:B------:R-:W-:-:S04]  /*22d0*/  UIADD3 UR6, UPT, UPT, UR6, 0x1, URZ ;  /* 0x0000000106067890 */ /* 0x000fc8000fffe0ff */
[----:B------:R-:W-:-:S04]  /*22e0*/  UISETP.NE.AND UP0, UPT, UR6, 0x3, UPT ;  /* 0x000000030600788c */ /* 0x000fc8000bf05270 */
[----:B------:R-:W-:Y:S02]  /*22f0*/  USEL UR7, URZ, 0x1, UP0 ;  /* 0x00000001ff077887 */ /* 0x000fe40008000000 */
[----:B------:R-:W-:-:S04]  /*2300*/  USEL UR6, UR6, URZ, UP0 ;  /* 0x000000ff06067287 */ /* 0x000fc80008000000 */
[----:B------:R-:W-:Y:S01]  /*2310*/  ULEA UR5, UR6, UR4, 0x3 ;  /* 0x0000000406057291 */ /* 0x000fe2000f8e18ff */
[----:B------:R-:W-:-:S04]  /*2320*/  LOP3.LUT R15, R15, UR7, RZ, 0x3c, !PT ;  /* 0x000000070f0f7c12 */ /* 0x000fc8000f8e3cff */
[----:B-1----:R-:W-:-:S04]  /*2330*/  SHF.L.U32 R3, R15, 0x1f, RZ ;  /* 0x0000001f0f037819 */ /* 0x002fc800000006ff */
[----:B------:R-:W1:Y:S02]  /*2340*/  SYNCS.PHASECHK.TRANS64.TRYWAIT P0, [UR5], R3 ;  /* 0x00000003ff0075a7 */ /* 0x000e640008001105 */
[----:B-1----:R-:W-:Y:S05]  /*2350*/  @!P0 BRA `(.L_x_37) ;  /* 0x0000008c005c8947 */ /* 0x002fea0003800000 */
.L_x_132:
[----:B------:R-:W-:-:S04]  /*2360*/  UIADD3 UR6, UPT, UPT, UR6, 0x1, URZ ;  /* 0x0000000106067890 */ /* 0x000fc8000fffe0ff */
[----:B------:R-:W-:-:S04]  /*2370*/  UISETP.NE.AND UP0, UPT, UR6, 0x3, UPT ;  /* 0x000000030600788c */ /* 0x000fc8000bf05270 */
[----:B------:R-:W-:Y:S02]  /*2380*/  USEL UR5, URZ, 0x1, UP0 ;  /* 0x00000001ff057887 */ /* 0x000fe40008000000 */
[----:B------:R-:W-:-:S04]  /*2390*/  USEL UR6, UR6, URZ, UP0 ;  /* 0x000000ff06067287 */ /* 0x000fc80008000000 */
[----:B------:R-:W-:Y:S01]  /*23a0*/  ULEA UR6, UR6, UR4, 0x3 ;  /* 0x0000000406067291 */ /* 0x000fe2000f8e18ff */
[----:B-1----:R-:W-:-:S04]  /*23b0*/  LOP3.LUT R3, R15, UR5, RZ, 0x3c, !PT ;  /* 0x000000050f037c12 */ /* 0x002fc8000f8e3cff */
[----:B------:R-:W-:Y:S01]  /*23c0*/  SHF.L.U32 R3, R3, 0x1f, RZ ;  /* 0x0000001f03037819 */ /* 0x000fe200000006ff */
[----:B----4-:R-:W-:-:S07]  /*23d0*/  IMAD.U32 R0, RZ, RZ, UR6 ;  /* 0x00000006ff007e24 */ /* 0x010fce000f8e00ff */
.L_x_38:
[----:B-1----:R1:W2:Y:S02]  /*23e0*/  SYNCS.PHASECHK.TRANS64.TRYWAIT P0, [R0+URZ], R3 ;  /* 0x00000003000075a7 */ /* 0x0022a400080011ff */
[----:B--2---:R-:W-:Y:S05]  /*23f0*/  @!P0 NANOSLEEP.SYNCS 0x989680 ;  /* 0x009896800000895d */ /* 0x004fea0003900000 */
[----:B------:R-:W2:Y:S02]  /*2400*/  @!P0 SYNCS.PHASECHK.TRANS64 P0, [R0+URZ], R3 ;  /* 0x00000003000085a7 */ /* 0x000ea400080010ff */
[----:B--2---:R-:W-:Y:S05]  /*2410*/  @P0 EXIT ;  /* 0x000000000000094d */ /* 0x004fea0003800000 */
[----:B------:R-:W-:Y:S05]  /*2420*/  BRA `(.L_x_38) ;  /* 0xfffffffc00ec7947 */ /* 0x000fea000383ffff */
.L_x_17:
[----:B------:R-:W-:-:S04]  /*2430*/  UISETP.NE.AND UP1, UPT, UR37, URZ, UPT ;  /* 0x000000ff2500728c */ /* 0x000fc8000bf25270 */
[----:B------:R-:W-:-:S09]  /*2440*/  UISETP.NE.OR UP1, UPT, UR8, 0x1, UP1 ;  /* 0x000000010800788c */ /* 0x000fd20008f25670 */
[----:B------:R-:W-:Y:S05]  /*2450*/  BRA.U UP1, `(.L_x_39) ;  /* 0x0000000501487547 */ /* 0x000fea000b800000 */
[----:B------:R-:W-:Y:S01]  /*2460*/  ISETP.NE.AND P2, PT, R2, RZ, PT ;  /* 0x000000ff0200720c */ /* 0x000fe20003f45270 */
[----:B------:R-:W-:Y:S01]  /*2470*/  IMAD.MOV.U32 R12, RZ, RZ, 0x1 ;  /* 0x00000001ff0c7424 */ /* 0x000fe200078e00ff */
[----:B------:R-:W-:Y:S02]  /*2480*/  CS2R R10, SRZ ;  /* 0x00000000000a7805 */ /* 0x000fe4000001ff00 */
[----:B------:R-:W-:Y:S01]  /*2490*/  CS2R R8, SRZ ;  /* 0x0000000000087805 */ /* 0x000fe2000001ff00 */
[----:B------:R-:W-:Y:S01]  /*24a0*/  UMOV UR4, 0x400 ;  /* 0x0000040000047882 */ /* 0x000fe20000000000 */
[----:B------:R-:W-:Y:S01]  /*24b0*/  UMOV UR6, URZ ;  /* 0x000000ff00067c82 */ /* 0x000fe20008000000 */
[----:B------:R-:W-:-:S12]  /*24c0*/  ULEA UR37, UR37, UR4, 0x18 ;  /* 0x0000000425257291 */ /* 0x000fd8000f8ec0ff */
.L_x_43:
[----:B------:R-:W-:Y:S02]  /*24d0*/  LEA R0, R8, UR37, 0x3 ;  /* 0x0000002508007c11 */ /* 0x000fe4000f8e18ff */
[----:B------:R-:W-:-:S03]  /*24e0*/  SHF.L.U32 R5, R9, 0x1f, RZ ;  /* 0x0000001f09057819 */ /* 0x000fc600000006ff */
[----:B------:R-:W-:Y:S01]  /*24f0*/  VIADD R4, R0, 0xd0 ;  /* 0x000000d000047836 */ /* 0x000fe20000000000 */
[----:B------:R-:W1:Y:S02]  /*2500*/  SYNCS.PHASECHK.TRANS64.TRYWAIT P0, [R0+URZ+0xc0], R5 ;  /* 0x0000c005000075a7 */ /* 0x000e6400080011ff */
[----:B-1----:R-:W-:Y:S05]  /*2510*/  @!P0 BRA `(.L_x_40) ;  /* 0x0000008c00048947 */ /* 0x002fea0003800000 */
.L_x_133:
[----:B------:R-:W-:Y:S01]  /*2520*/  ULEA UR5, UR6, UR37, 0x3 ;  /* 0x0000002506057291 */ /* 0x000fe2000f8e18ff */
[----:B------:R-:W-:Y:S02]  /*2530*/  PRMT R4, RZ, 0x654, R4 ;  /* 0x00000654ff047816 */ /* 0x000fe40000000004 */
[----:B-1----:R-:W-:Y:S01]  /*2540*/  SHF.L.U32 R5, R12, 0x1f, RZ ;  /* 0x0000001f0c057819 */ /* 0x002fe200000006ff */
[----:B------:R-:W-:Y:S01]  /*2550*/  UIADD3 UR4, UPT, UPT, UR5, 0x80, URZ ;  /* 0x0000008005047890 */ /* 0x000fe2000fffe0ff */
[----:B------:R1:W-:Y:S05]  /*2560*/  SYNCS.ARRIVE.TRANS64.RED.A1T0 RZ, [R4+URZ], RZ ;  /* 0x000000ff04ff79a7 */ /* 0x0003ea00081004ff */
[----:B------:R-:W-:Y:S01]  /*2570*/  IMAD.U32 R7, RZ, RZ, UR4 ;  /* 0x00000004ff077e24 */ /* 0x000fe2000f8e00ff */
[----:B------:R-:W2:Y:S04]  /*2580*/  SYNCS.PHASECHK.TRANS64.TRYWAIT P0, [UR5+0x90], R5 ;  /* 0x00009005ff0075a7 */ /* 0x000ea80008001105 */
[----:B------:R-:W-:Y:S01]  /*2590*/  PRMT R6, R2, 0x654, R7 ;  /* 0x0000065402067816 */ /* 0x000fe20000000007 */
[----:B-1----:R-:W-:Y:S01]  /*25a0*/  @!P2 IMAD.MOV.U32 R4, RZ, RZ, 0x10 ;  /* 0x00000010ff04a424 */ /* 0x002fe200078e00ff */
[----:B--2---:R-:W-:Y:S06]  /*25b0*/  @!P0 BRA `(.L_x_41) ;  /* 0x0000008800f08947 */ /* 0x004fec0003800000 */
.L_x_135:
[----:B------:R-:W-:Y:S01]  /*25c0*/  ULEA UR4, UR6, UR37, 0x4 ;  /* 0x0000002506047291 */ /* 0x000fe2000f8e20ff */
[----:B------:R-:W-:Y:S01]  /*25d0*/  SEL R3, R6, R3, !P2 ;  /* 0x0000000306037207 */ /* 0x000fe20005000000 */
[----:B------:R-:W-:Y:S01]  /*25e0*/  UIADD3 UR5, UPT, UPT, UR5, 0x80, URZ ;  /* 0x0000008005057890 */ /* 0x000fe2000fffe0ff */
[----:B-1----:R-:W-:Y:S01]  /*25f0*/  LEA R0, R11, UR37, 0x3 ;  /* 0x000000250b007c11 */ /* 0x002fe2000f8e18ff */
[----:B------:R-:W-:Y:S01]  /*2600*/  UIADD3 UR4, UPT, UPT, UR4, 0xf0, URZ ;  /* 0x000000f004047890 */ /* 0x000fe2000fffe0ff */
[----:B------:R-:W-:Y:S01]  /*2610*/  SHF.L.U32 R5, R10, 0x1f, RZ ;  /* 0x0000001f0a057819 */ /* 0x000fe200000006ff */
[----:B------:R1:W-:Y:S01]  /*2620*/  @!P2 SYNCS.ARRIVE.TRANS64.RED RZ, [R3+URZ], R4 ;  /* 0x0000000403ffa9a7 */ /* 0x0003e200080004ff */
[----:B------:R-:W-:Y:S01]  /*2630*/  UIADD3 UR6, UPT, UPT, UR6, 0x1, URZ ;  /* 0x0000000106067890 */ /* 0x000fe2000fffe0ff */
[----:B------:R-:W-:-:S03]  /*2640*/  VIADD R8, R8, 0x1 ;  /* 0x0000000108087836 */ /* 0x000fc60000000000 */
[----:B------:R-:W-:Y:S02]  /*2650*/  UISETP.NE.AND UP0, UPT, UR6, 0x2, UPT ;  /* 0x000000020600788c */ /* 0x000fe4000bf05270 */
[----:B------:R-:W-:Y:S06]  /*2660*/  UGETNEXTWORKID.BROADCAST [UR4], [UR5] ;  /* 0x00000000040073ca */ /* 0x000fec0008000100 */
[----:B------:R-:W-:Y:S01]  /*2670*/  USEL UR4, URZ, 0x1, UP0 ;  /* 0x00000001ff047887 */ /* 0x000fe20008000000 */
[----:B------:R-:W-:Y:S01]  /*2680*/  ISETP.NE.AND P0, PT, R8, 0x2, PT ;  /* 0x000000020800780c */ /* 0x000fe20003f05270 */
[----:B------:R-:W-:Y:S01]  /*2690*/  USEL UR6, UR6, URZ, UP0 ;  /* 0x000000ff06067287 */ /* 0x000fe20008000000 */
[----:B------:R-:W2:Y:S03]  /*26a0*/  SYNCS.PHASECHK.TRANS64.TRYWAIT P1, [R0+URZ+0x80], R5 ;  /* 0x00008005000075a7 */ /* 0x000ea600080211ff */
[----:B------:R-:W-:Y:S01]  /*26b0*/  LOP3.LUT R12, R12, UR4, RZ, 0x3c, !PT ;  /* 0x000000040c0c7c12 */ /* 0x000fe2000f8e3cff */
[----:B-12---:R-:W-:Y:S07]  /*26c0*/  @!P1 BRA `(.L_x_42) ;  /* 0x0000008800c49947 */ /* 0x006fee0003800000 */
.L_x_136:
[C---:B------:R-:W-:Y:S01]  /*26d0*/  LEA R4, R11.reuse, UR37, 0x4 ;  /* 0x000000250b047c11 */ /* 0x040fe2000f8e20ff */
[----:B-1----:R-:W-:Y:S01]  /*26e0*/  VIADD R0, R0, 0x90 ;  /* 0x0000009000007836 */ /* 0x002fe20000000000 */
[----:B------:R-:W-:Y:S01]  /*26f0*/  SEL R8, R8, RZ, P0 ;  /* 0x000000ff08087207 */ /* 0x000fe20000000000 */
[----:B------:R-:W-:-:S03]  /*2700*/  VIADD R11, R11, 0x1 ;  /* 0x000000010b0b7836 */ /* 0x000fc60000000000 */
[----:B------:R-:W1:Y:S01]  /*2710*/  LDS.128 R4, [R4+0xf0] ;  /* 0x0000f00004047984 */ /* 0x000e620000000c00 */
[----:B------:R-:W-:Y:S02]  /*2720*/  PRMT R0, RZ, 0x654, R0 ;  /* 0x00000654ff007816 */ /* 0x000fe40000000000 */
[C---:B------:R-:W-:Y:S01]  /*2730*/  ISETP.NE.AND P1, PT, R11.reuse, 0x2, PT ;  /* 0x000000020b00780c */ /* 0x040fe20003f25270 */
[----:B------:R-:W-:Y:S01]  /*2740*/  @!PT LDS RZ, [RZ] ;  /* 0x00000000fffff984 */ /* 0x000fe20000000800 */
[----:B------:R-:W-:Y:S01]  /*2750*/  @!PT LDS RZ, [RZ] ;  /* 0x00000000fffff984 */ /* 0x000fe20000000800 */
[----:B------:R-:W-:Y:S01]  /*2760*/  @!PT LDS RZ, [RZ] ;  /* 0x00000000fffff984 */ /* 0x000fe20000000800 */
[----:B------:R-:W-:Y:S01]  /*2770*/  @!PT LDS RZ, [RZ] ;  /* 0x00000000fffff984 */ /* 0x000fe20000000800 */
[----:B------:R2:W-:Y:S06]  /*2780*/  MEMBAR.ALL.CTA ;  /* 0x0000000000007992 */ /* 0x0005ec0000008000 */
[----:B--2---:R-:W2:Y:S01]  /*2790*/  FENCE.VIEW.ASYNC.S ;  /* 0x00000000000073c6 */ /* 0x004ea20000000000 */
[----:B------:R-:W-:Y:S01]  /*27a0*/  SEL R11, R11, RZ, P1 ;  /* 0x000000ff0b0b7207 */ /* 0x000fe20000800000 */
[----:B--2---:R2:W-:Y:S01]  /*27b0*/  SYNCS.ARRIVE.TRANS64.RED.A1T0 RZ, [R0+URZ], RZ ;  /* 0x000000ff00ff79a7 */ /* 0x0045e200081004ff */
[----:B-1----:R-:W-:-:S02]  /*27c0*/  LOP3.LUT P3, RZ, R6, 0x1, RZ, 0xc0, !PT ;  /* 0x0000000106ff7812 */ /* 0x002fc4000786c0ff */
[----:B------:R-:W-:-:S04]  /*27d0*/  SEL R5, RZ, 0x1, P1 ;  /* 0x00000001ff057807 */ /* 0x000fc80000800000 */
[----:B------:R-:W-:Y:S02]  /*27e0*/  LOP3.LUT R10, R10, R5, RZ, 0x3c, !PT ;  /* 0x000000050a0a7212 */ /* 0x000fe400078e3cff */
[----:B--2---:R-:W-:-:S04]  /*27f0*/  SEL R0, RZ, 0x1, P0 ;  /* 0x00000001ff007807 */ /* 0x004fc80000000000 */
[----:B------:R-:W-:Y:S01]  /*2800*/  LOP3.LUT R9, R9, R0, RZ, 0x3c, !PT ;  /* 0x0000000009097212 */ /* 0x000fe200078e3cff */
[----:B------:R-:W-:Y:S06]  /*2810*/  @P3 BRA `(.L_x_43) ;  /* 0xfffffffc002c3947 */ /* 0x000fec000383ffff */
[----:B------:R-:W-:Y:S01]  /*2820*/  ULEA UR5, UR6, UR37, 0x3 ;  /* 0x0000002506057291 */ /* 0x000fe2000f8e18ff */
[----:B------:R-:W-:-:S08]  /*2830*/  SHF.L.U32 R3, R12, 0x1f, RZ ;  /* 0x0000001f0c037819 */ /* 0x000fd000000006ff */
[----:B------:R-:W1:Y:S02]  /*2840*/  SYNCS.PHASECHK.TRANS64 P0, [UR5+0x90], R3 ;  /* 0x00009003ff0075a7 */ /* 0x000e640008001005 */
[----:B-1----:R-:W-:Y:S05]  /*2850*/  @P0 BRA `(.L_x_44) ;  /* 0x0000000000080947 */ /* 0x002fea0003800000 */
[----:B------:R-:W1:Y:S02]  /*2860*/  SYNCS.PHASECHK.TRANS64.TRYWAIT P0, [UR5+0x90], R3 ;  /* 0x00009003ff0075a7 */ /* 0x000e640008001105 */
[----:B-1----:R-:W-:Y:S05]  /*2870*/  @!P0 BRA `(.L_x_45) ;  /* 0x00000088006c8947 */ /* 0x002fea0003800000 */
.L_x_44:
[----:B------:R-:W-:-:S04]  /*2880*/  UIADD3 UR4, UPT, UPT, UR6, 0x1, URZ ;  /* 0x0000000106047890 */ /* 0x000fc8000fffe0ff */
[----:B------:R-:W-:-:S04]  /*2890*/  UISETP.NE.AND UP0, UPT, UR4, 0x2, UPT ;  /* 0x000000020400788c */ /* 0x000fc8000bf05270 */
[----:B------:R-:W-:Y:S02]  /*28a0*/  USEL UR7, URZ, 0x1, UP0 ;  /* 0x00000001ff077887 */ /* 0x000fe40008000000 */
[----:B------:R-:W-:-:S04]  /*28b0*/  USEL UR4, UR4, URZ, UP0 ;  /* 0x000000ff04047287 */ /* 0x000fc80008000000 */
[----:B------:R-:W-:Y:S01]  /*28c0*/  ULEA UR4, UR4, UR37, 0x3 ;  /* 0x0000002504047291 */ /* 0x000fe2000f8e18ff */
[----:B-1----:R-:W-:-:S04]  /*28d0*/  LOP3.LUT R3, R12, UR7, RZ, 0x3c, !PT ;  /* 0x000000070c037c12 */ /* 0x002fc8000f8e3cff */
[----:B------:R-:W-:-:S04]  /*28e0*/  SHF.L.U32 R0, R3, 0x1f, RZ ;  /* 0x0000001f03007819 */ /* 0x000fc800000006ff */
[----:B------:R-:W1:Y:S02]  /*28f0*/  SYNCS.PHASECHK.TRANS64 P0, [UR4+0x90], R0 ;  /* 0x00009000ff0075a7 */ /* 0x000e640008001004 */
[----:B-1----:R-:W-:Y:S05]  /*2900*/  @P0 EXIT ;  /* 0x000000000000094d */ /* 0x002fea0003800000 */
[----:B------:R-:W-:Y:S02]  /*2910*/  SHF.L.U32 R3, R3, 0x1f, RZ ;  /* 0x0000001f03037819 */ /* 0x000fe400000006ff */
[----:B------:R-:W-:-:S07]  /*2920*/  MOV R0, UR4 ;  /* 0x0000000400007c02 */ /* 0x000fce0008000f00 */
.L_x_46:
[----:B-1----:R1:W2:Y:S02]  /*2930*/  SYNCS.PHASECHK.TRANS64.TRYWAIT P0, [R0+URZ+0x90], R3 ;  /* 0x00009003000075a7 */ /* 0x0022a400080011ff */
[----:B--2---:R-:W-:Y:S05]  /*2940*/  @!P0 NANOSLEEP.SYNCS 0x989680 ;  /* 0x009896800000895d */ /* 0x004fea0003900000 */
[----:B------:R-:W2:Y:S02]  /*2950*/  @!P0 SYNCS.PHASECHK.TRANS64 P0, [R0+URZ+0x90], R3 ;  /* 0x00009003000085a7 */ /* 0x000ea400080010ff */
[----:B--2---:R-:W-:Y:S05]  /*2960*/  @P0 EXIT ;  /* 0x000000000000094d */ /* 0x004fea0003800000 */
[----:B------:R-:W-:Y:S05]  /*2970*/  BRA `(.L_x_46) ;  /* 0xfffffffc00ec7947 */ /* 0x000fea000383ffff */
.L_x_39:
[----:B------:R-:W-:-:S09]  /*2980*/  UISETP.NE.AND UP1, UPT, UR8, URZ, UPT ;  /* 0x000000ff0800728c */ /* 0x000fd2000bf25270 */
[----:B------:R-:W-:Y:S05]  /*2990*/  BRA.U UP1, `(.L_x_47) ;  /* 0x0000000d01687547 */ /* 0x000fea000b800000 */
[----:B------:R-:W-:Y:S01]  /*29a0*/  UMOV UR4, 0x40 ;  /* 0x0000004000047882 */ /* 0x000fe20000000000 */
[----:B------:R-:W-:Y:S01]  /*29b0*/  NOP ;  /* 0x0000000000007918 */ /* 0x000fe20000000000 */
[----:B------:R-:W-:Y:S01]  /*29c0*/  ULEA UR4, UR37, UR4, 0x18 ;  /* 0x0000000425047291 */ /* 0x000fe2000f8ec0ff */
[----:B------:R-:W-:Y:S02]  /*29d0*/  UMOV UR5, 0x400 ;  /* 0x0000040000057882 */ /* 0x000fe40000000000 */
[----:B------:R-:W-:-:S06]  /*29e0*/  ULEA UR37, UR37, UR5, 0x18 ;  /* 0x0000000525257291 */ /* 0x000fcc000f8ec0ff */
[----:B------:R-:W1:Y:S02]  /*29f0*/  LDS.U8 R0, [UR4+0x1c] ;  /* 0x00001c04ff007984 */ /* 0x000e640008000000 */
[----:B-1----:R-:W-:-:S13]  /*2a00*/  ISETP.NE.AND P0, PT, R0, RZ, PT ;  /* 0x000000ff0000720c */ /* 0x002fda0003f05270 */
[----:B------:R-:W-:Y:S05]  /*2a10*/  @P0 BRA `(.L_x_48) ;  /* 0x0000000000580947 */ /* 0x000fea0003800000 */
[----:B------:R-:W-:-:S13]  /*2a20*/  ELECT P0, URZ, PT ;  /* 0x0000000000ff782f */ /* 0x000fda0003800000 */
[----:B------:R-:W-:Y:S05]  /*2a30*/  @!P0 BRA `(.L_x_49) ;  /* 0x0000000000608947 */ /* 0x000fea0003800000 */
[----:B------:R-:W-:Y:S01]  /*2a40*/  UMOV UR5, 0x10 ;  /* 0x0000001000057882 */ /* 0x000fe20000000000 */
[----:B------:R-:W-:Y:S01]  /*2a50*/  HFMA2 R0, -RZ, RZ, 0, 5.9604644775390625e-08 ;  /* 0x00000001ff007431 */ /* 0x000fe200000001ff */
[----:B------:R-:W-:-:S03]  /*2a60*/  MOV R2, 0xffff ;  /* 0x0000ffff00027802 */ /* 0x000fc60000000f00 */
[----:B------:R-:W-:Y:S04]  /*2a70*/  DEPBAR.LE SB1, 0x36 ;  /* 0x00009d800000791a */ /* 0x000fe80000000000 */
[----:B------:R-:W1:Y:S02]  /*2a80*/  UTCATOMSWS.FIND_AND_SET.ALIGN UP0, UR5, UR5 ;  /* 0x00000005000575e3 */ /* 0x000e640008000800 */
[----:B-1----:R-:W-:Y:S01]  /*2a90*/  MOV R3, UR5 ;  /* 0x0000000500037c02 */ /* 0x002fe20008000f00 */
[----:B------:R-:W-:Y:S06]  /*2aa0*/  BRA.U UP0, `(.L_x_50) ;  /* 0x0000000100187547 */ /* 0x000fec000b800000 */
.L_x_51:
[----:B------:R-:W-:Y:S05]  /*2ab0*/  NANOSLEEP 0x64 ;  /* 0x000000640000795d */ /* 0x000fea0003800000 */
[----:B------:R-:W-:-:S05]  /*2ac0*/  UMOV UR5, 0x10 ;  /* 0x0000001000057882 */ /* 0x000fca0000000000 */
[----:B------:R-:W-:Y:S04]  /*2ad0*/  DEPBAR.LE SB1, 0x36 ;  /* 0x00009d800000791a */ /* 0x000fe80000000000 */
[----:B------:R-:W1:Y:S02]  /*2ae0*/  UTCATOMSWS.FIND_AND_SET.ALIGN UP0, UR5, UR5 ;  /* 0x00000005000575e3 */ /* 0x000e640008000800 */
[----:B-1----:R-:W-:Y:S01]  /*2af0*/  MOV R3, UR5 ;  /* 0x0000000500037c02 */ /* 0x002fe20008000f00 */
[----:B------:R-:W-:Y:S05]  /*2b00*/  BRA.U !UP0, `(.L_x_51) ;  /* 0xfffffffd08e87547 */ /* 0x000fea000b83ffff */
.L_x_50:
[-C--:B------:R-:W-:Y:S02]  /*2b10*/  SHF.L.U32 R2, R2, R3.reuse, RZ ;  /* 0x0000000302027219 */ /* 0x080fe400000006ff */
[----:B------:R-:W-:Y:S01]  /*2b20*/  SHF.L.U32 R0, R0, R3, RZ ;  /* 0x0000000300007219 */ /* 0x000fe200000006ff */
[----:B------:R-:W-:Y:S02]  /*2b30*/  IMAD.SHL.U32 R3, R3, 0x20, RZ ;  /* 0x0000002003037824 */ /* 0x000fe400078e00ff */
[----:B------:R1:W-:Y:S04]  /*2b40*/  ATOMS.OR RZ, [UR4+0x14], R2 ;  /* 0x00001402ffff798c */ /* 0x0003e8000b000004 */
[----:B------:R1:W-:Y:S04]  /*2b50*/  ATOMS.OR RZ, [UR4+0x18], R0 ;  /* 0x00001800ffff798c */ /* 0x0003e8000b000004 */
[----:B------:R1:W-:Y:S01]  /*2b60*/  STS [UR37+0x110], R3 ;  /* 0x00011003ff007988 */ /* 0x0003e20008000825 */
[----:B------:R-:W-:Y:S05]  /*2b70*/  BRA `(.L_x_49) ;  /* 0x0000000000107947 */ /* 0x000fea0003800000 */
.L_x_48:
[----:B------:R-:W-:Y:S02]  /*2b80*/  MOV R0, 0xffffffff ;  /* 0xffffffff00007802 */ /* 0x000fe40000000f00 */
[----:B------:R-:W-:-:S03]  /*2b90*/  MOV R2, 0x2bc0 ;  /* 0x00002bc000027802 */ /* 0x000fc60000000f00 */
[----:B------:R1:W-:Y:S04]  /*2ba0*/  STS [UR37+0x110], R0 ;  /* 0x00011000ff007988 */ /* 0x0003e80008000825 */
[----:B-1-3-5:R-:W-:Y:S05]  /*2bb0*/  CALL.REL.NOINC `($__internal_1_$__cuda_sm10x_tcgen05_guardrail_trap_phase_invalid_during_alloc) ;  /* 0x0000008c00807944 */ /* 0x02afea0003c00000 */
.L_x_49:
[----:B------:R-:W-:Y:S05]  /*2bc0*/  WARPSYNC.ALL ;  /* 0x0000000000007948 */ /* 0x000fea0003800000 */
[----:B------:R-:W2:Y:S01]  /*2bd0*/  S2UR UR5, SR_CgaCtaId ;  /* 0x00000000000579c3 */ /* 0x000ea20000008800 */
[----:B------:R-:W-:Y:S01]  /*2be0*/  UMOV UR4, 0x400 ;  /* 0x0000040000047882 */ /* 0x000fe20000000000 */
[----:B------:R-:W-:-:S06]  /*2bf0*/  NOP ;  /* 0x0000000000007918 */ /* 0x000fcc0000000000 */
[----:B------:R-:W-:Y:S06]  /*2c00*/  BAR.ARV 0x6, 0xa0 ;  /* 0x0182800000007b1d */ /* 0x000fec0000002000 */
[----:B------:R-:W4:Y:S01]  /*2c10*/  LDCU UR7, c[0x0][0x38c] ;  /* 0x00007180ff0777ac */ /* 0x000f220008000800 */
[----:B------:R-:W-:Y:S01]  /*2c20*/  IMAD.MOV.U32 R11, RZ, RZ, 0x1 ;  /* 0x00000001ff0b7424 */ /* 0x000fe200078e00ff */
[----:B------:R-:W-:Y:S01]  /*2c30*/  CS2R R8, SRZ ;  /* 0x0000000000087805 */ /* 0x000fe2000001ff00 */
[----:B------:R-:W-:Y:S01]  /*2c40*/  IMAD.MOV.U32 R10, RZ, RZ, RZ ;  /* 0x000000ffff0a7224 */ /* 0x000fe200078e00ff */
[----:B------:R-:W3:Y:S01]  /*2c50*/  LDCU UR6, c[0x0][0x38c] ;  /* 0x00007180ff0677ac */ /* 0x000ee20008000800 */
[----:B------:R-:W-:Y:S01]  /*2c60*/  UMOV UR14, URZ ;  /* 0x000000ff000e7c82 */ /* 0x000fe20008000000 */
[----:B------:R-:W-:Y:S01]  /*2c70*/  UMOV UR13, URZ ;  /* 0x000000ff000d7c82 */ /* 0x000fe20008000000 */
[----:B--2---:R-:W-:Y:S01]  /*2c80*/  ULEA UR5, UR5, UR4, 0x18 ;  /* 0x0000000405057291 */ /* 0x004fe2000f8ec0ff */
[----:B------:R-:W-:Y:S01]  /*2c90*/  UMOV UR24, 0x0 ;  /* 0x0000000000187882 */ /* 0x000fe20000000000 */
[----:B------:R-:W-:-:S02]  /*2ca0*/  UMOV UR25, 0x8408410 ;  /* 0x0840841000197882 */ /* 0x000fc40000000000 */
[----:B------:R-:W-:Y:S02]  /*2cb0*/  UIADD3 UR10, UPT, UPT, UR5, 0x18400, URZ ;  /* 0x00018400050a7890 */ /* 0x000fe4000fffe0ff */
[----:B------:R-:W-:Y:S02]  /*2cc0*/  UIADD3 UR15, UPT, UPT, UR5, 0xc400, URZ ;  /* 0x0000c400050f7890 */ /* 0x000fe4000fffe0ff */
[----:B----4-:R-:W-:Y:S01]  /*2cd0*/  UIADD3 UR7, UPT, UPT, UR7, 0x7f, URZ ;  /* 0x0000007f07077890 */ /* 0x010fe2000fffe0ff */
[----:B-1----:R-:W1:Y:S01]  /*2ce0*/  LDS R0, [UR5+0x110] ;  /* 0x00011005ff007984 */ /* 0x002e620008000800 */
[----:B------:R-:W-:Y:S02]  /*2cf0*/  USHF.R.U32.HI UR10, URZ, 0x4, UR10 ;  /* 0x00000004ff0a7899 */ /* 0x000fe4000801160a */
[----:B------:R-:W-:Y:S02]  /*2d00*/  USHF.R.S32.HI UR4, URZ, 0x1f, UR7 ;  /* 0x0000001fff047899 */ /* 0x000fe40008011407 */
[----:B------:R-:W-:-:S02]  /*2d10*/  USHF.R.U32.HI UR15, URZ, 0x4, UR15 ;  /* 0x00000004ff0f7899 */ /* 0x000fc4000801160f */
[----:B------:R-:W-:Y:S02]  /*2d20*/  ULEA.HI UR4, UR4, UR7, URZ, 0x7 ;  /* 0x0000000704047291 */ /* 0x000fe4000f8f38ff */
[----:B------:R-:W-:Y:S02]  /*2d30*/  ULOP3.LUT UR10, UR10, 0x3fff, URZ, 0xc0, !UPT ;  /* 0x00003fff0a0a7892 */ /* 0x000fe4000f8ec0ff */
[----:B------:R-:W-:Y:S01]  /*2d40*/  USHF.R.S32.HI UR4, URZ, 0x7, UR4 ;  /* 0x00000007ff047899 */ /* 0x000fe20008011404 */
[----:B------:R-:W-:Y:S01]  /*2d50*/  UMOV UR22, 0x0 ;  /* 0x0000000000167882 */ /* 0x000fe20000000000 */
[----:B------:R-:W-:Y:S02]  /*2d60*/  UMOV UR23, 0x8408410 ;  /* 0x0840841000177882 */ /* 0x000fe40000000000 */
[----:B------:R-:W-:Y:S02]  /*2d70*/  UISETP.LT.AND UP0, UPT, UR4, 0x1, UPT ;  /* 0x000000010400788c */ /* 0x000fe4000bf01270 */
[----:B------:R-:W-:-:S02]  /*2d80*/  ULOP3.LUT UR15, UR15, 0x3fff, URZ, 0xc0, !UPT ;  /* 0x00003fff0f0f7892 */ /* 0x000fc4000f8ec0ff */
[----:B------:R-:W-:Y:S02]  /*2d90*/  USEL UR9, UR4, 0x1, !UP0 ;  /* 0x0000000104097887 */ /* 0x000fe4000c000000 */
[----:B------:R-:W-:Y:S02]  /*2da0*/  ULOP3.LUT UR10, UR10, 0x10000, URZ, 0xfc, !UPT ;  /* 0x000100000a0a7892 */ /* 0x000fe4000f8efcff */
[----:B------:R-:W-:Y:S02]  /*2db0*/  UIADD3 UR9, UPT, UPT, -UR9, URZ, URZ ;  /* 0x000000ff09097290 */ /* 0x000fe4000fffe1ff */
[----:B---3--:R-:W-:Y:S01]  /*2dc0*/  UISETP.GE.AND UP3, UPT, UR6, 0x1, UPT ;  /* 0x000000010600788c */ /* 0x008fe2000bf66270 */
[----:B------:R-:W-:Y:S01]  /*2dd0*/  UMOV UR20, 0x0 ;  /* 0x0000000000147882 */ /* 0x000fe20000000000 */
[----:B------:R-:W-:Y:S01]  /*2de0*/  UMOV UR21, 0x8408410 ;  /* 0x0840841000157882 */ /* 0x000fe20000000000 */
[----:B------:R-:W-:Y:S01]  /*2df0*/  UMOV UR18, 0x0 ;  /* 0x0000000000127882 */ /* 0x000fe20000000000 */
[----:B------:R-:W-:Y:S01]  /*2e00*/  UMOV UR19, 0x8408410 ;  /* 0x0840841000137882 */ /* 0x000fe20000000000 */
[----:B-1----:R-:W-:-:S15]  /*2e10*/  R2UR UR16, R0 ;  /* 0x00000000001072ca */ /* 0x002fde00000e0000 */
.L_x_58:
[----:B------:R-:W-:Y:S02]  /*2e20*/  LEA R0, R10, UR5, 0x3 ;  /* 0x000000050a007c11 */ /* 0x000fe4000f8e18ff */
[----:B------:R-:W-:Y:S02]  /*2e30*/  SHF.L.U32 R5, R9, 0x1f, RZ ;  /* 0x0000001f09057819 */ /* 0x000fe400000006ff */
[----:B------:R-:W-:Y:S01]  /*2e40*/  PLOP3.LUT P0, PT, PT, PT, UP3, 0x80, 0x8 ;  /* 0x000000000008781c */ /* 0x000fe20003f0f038 */
[----:B------:R-:W-:Y:S01]  /*2e50*/  VIADD R3, R0, 0x90 ;  /* 0x0000009000037836 */ /* 0x000fe20000000000 */
[----:B-1----:R-:W1:Y:S02]  /*2e60*/  SYNCS.PHASECHK.TRANS64.TRYWAIT P1, [R0+URZ+0x80], R5 ;  /* 0x00008005000075a7 */ /* 0x002e6400080211ff */
[----:B-1-3--:R-:W-:Y:S09]  /*2e70*/  @!P1 BRA `(.L_x_52) ;  /* 0x0000008400049947 */ /* 0x00aff20003800000 */
.L_x_138:
[----:B------:R-:W-:Y:S01]  /*2e80*/  LEA R4, R10, UR5, 0x4 ;  /* 0x000000050a047c11 */ /* 0x000fe2000f8e20ff */
[----:B------:R-:W-:Y:S01]  /*2e90*/  @UP3 ULEA UR6, UR13, UR5, 0x3 ;  /* 0x000000050d063291 */ /* 0x000fe2000f8e18ff */
[----:B------:R-:W-:Y:S01]  /*2ea0*/  PLOP3.LUT P2, PT, PT, PT, PT, 0x80, 0x8 ;  /* 0x000000000008781c */ /* 0x000fe20003f4f070 */
[----:B------:R-:W-:Y:S01]  /*2eb0*/  ULEA UR7, UR14, UR5, 0x3 ;  /* 0x000000050e077291 */ /* 0x000fe2000f8e18ff */
[----:B------:R-:W-:Y:S01]  /*2ec0*/  PRMT R3, RZ, 0x654, R3 ;  /* 0x00000654ff037816 */ /* 0x000fe20000000003 */
[----:B------:R-:W-:Y:S01]  /*2ed0*/  ULEA UR8, UR14, UR16, 0x8 ;  /* 0x000000100e087291 */ /* 0x000fe2000f8e40ff */
[----:B-1----:R-:W1:Y:S01]  /*2ee0*/  LDS.128 R4, [R4+0xf0] ;  /* 0x0000f00004047984 */ /* 0x002e620000000c00 */
[----:B------:R-:W-:Y:S02]  /*2ef0*/  @P0 SHF.L.U32 R2, R8, 0x1f, RZ ;  /* 0x0000001f08020819 */ /* 0x000fe400000006ff */
[----:B------:R-:W-:Y:S01]  /*2f00*/  SHF.L.U32 R0, R11, 0x1f, RZ ;  /* 0x0000001f0b007819 */ /* 0x000fe200000006ff */
[----:B------:R-:W-:Y:S01]  /*2f10*/  @!PT LDS RZ, [RZ] ;  /* 0x00000000fffff984 */ /* 0x000fe20000000800 */
[----:B------:R-:W-:Y:S01]  /*2f20*/  @!PT LDS RZ, [RZ] ;  /* 0x00000000fffff984 */ /* 0x000fe20000000800 */
[----:B------:R-:W-:Y:S01]  /*2f30*/  @!PT LDS RZ, [RZ] ;  /* 0x00000000fffff984 */ /* 0x000fe20000000800 */
[----:B------:R-:W-:Y:S01]  /*2f40*/  @!PT LDS RZ, [RZ] ;  /* 0x00000000fffff984 */ /* 0x000fe20000000800 */
[----:B------:R2:W-:Y:S06]  /*2f50*/  MEMBAR.ALL.CTA ;  /* 0x0000000000007992 */ /* 0x0005ec0000008000 */
[----:B--2---:R-:W2:Y:S02]  /*2f60*/  FENCE.VIEW.ASYNC.S ;  /* 0x00000000000073c6 */ /* 0x004ea40000000000 */
[----:B--2---:R2:W-:Y:S01]  /*2f70*/  SYNCS.ARRIVE.TRANS64.RED.A1T0 RZ, [R3+URZ], RZ ;  /* 0x000000ff03ff79a7 */ /* 0x0045e200081004ff */
[----:B------:R2:W3:Y:S01]  /*2f80*/  @P0 SYNCS.PHASECHK.TRANS64.TRYWAIT P2, [UR6], R2 ;  /* 0x00000002ff0005a7 */ /* 0x0004e20008041106 */
[----:B-1----:R-:W-:Y:S01]  /*2f90*/  LOP3.LUT P1, RZ, R6, 0x1, RZ, 0xc0, !PT ;  /* 0x0000000106ff7812 */ /* 0x002fe2000782c0ff */
[----:B------:R-:W1:Y:S02]  /*2fa0*/  SYNCS.PHASECHK.TRANS64.TRYWAIT P0, [UR7+0xb0], R0 ;  /* 0x0000b000ff0075a7 */ /* 0x000e640008001107 */
[----:B-123--:R-:W-:Y:S10]  /*2fb0*/  @!P0 BRA `(.L_x_53) ;  /* 0x0000008000c88947 */ /* 0x00eff40003800000 */
.L_x_140:
[----:B------:R-:W-:Y:S01]  /*2fc0*/  IADD3 R10, PT, PT, R10, 0x1, RZ ;  /* 0x000000010a0a7810 */ /* 0x000fe20007ffe0ff */
[----:B------:R-:W-:Y:S06]  /*2fd0*/  BRA.U !UP3, `(.L_x_54) ;  /* 0x000000010bc07547 */ /* 0x000fec000b800000 */
[----:B------:R-:W-:Y:S01]  /*2fe0*/  UPLOP3.LUT UP4, UPT, UPT, UPT, UPT, 0x40, 0x4 ;  /* 0x000000000004789c */ /* 0x000fe20003f8e870 */
[----:B------:R-:W-:Y:S01]  /*2ff0*/  UMOV UR12, UR9 ;  /* 0x00000009000c7c82 */ /* 0x000fe20008000000 */
[----:B------:R-:W-:Y:S01]  /*3000*/  UMOV UR11, UR4 ;  /* 0x00000004000b7c82 */ /* 0x000fe20008000000 */
[----:B------:R-:W-:-:S08]  /*3010*/  UMOV UR17, UR13 ;  /* 0x0000000d00117c82 */ /* 0x000fd00008000000 */
.L_x_57:
[----:B------:R-:W-:Y:S02]  /*3020*/  UIADD3 UR12, UPT, UPT, UR12, 0x1, URZ ;  /* 0x000000010c0c7890 */ /* 0x000fe4000fffe0ff */
[----:B--2---:R-:W-:Y:S02]  /*3030*/  ULEA UR6, UR17, UR5, 0x3 ;  /* 0x0000000511067291 */ /* 0x004fe4000f8e18ff */
[----:B------:R-:W-:Y:S01]  /*3040*/  UISETP.NE.AND UP0, UPT, UR12, URZ, UPT ;  /* 0x000000ff0c00728c */ /* 0x000fe2000bf05270 */
[----:B---3--:R-:W-:Y:S10]  /*3050*/  @P2 BRA `(.L_x_55) ;  /* 0x00000000000c2947 */ /* 0x008ff40003800000 */
[----:B-1----:R-:W-:Y:S04]  /*3060*/  SHF.L.U32 R3, R8, 0x1f, RZ ;  /* 0x0000001f08037819 */ /* 0x002fe800000006ff */
[----:B------:R-:W1:Y:S02]  /*3070*/  SYNCS.PHASECHK.TRANS64.TRYWAIT P0, [UR6], R3 ;  /* 0x00000003ff0075a7 */ /* 0x000e640008001106 */
[----:B-1----:R-:W-:Y:S05]  /*3080*/  @!P0 BRA `(.L_x_56) ;  /* 0x0000008000ac8947 */ /* 0x002fea0003800000 */
.L_x_55:
[----:B------:R-:W-:Y:S01]  /*3090*/  UISETP.NE.AND UP1, UPT, UR11, 0x1, UPT ;  /* 0x000000010b00788c */ /* 0x000fe2000bf25270 */
[----:B------:R-:W-:Y:S01]  /*30a0*/  PLOP3.LUT P2, PT, PT, PT, PT, 0x80, 0x8 ;  /* 0x000000000008781c */ /* 0x000fe20003f4f070 */
[----:B------:R-:W-:Y:S02]  /*30b0*/  UIADD3 UR13, UPT, UPT, UR17, 0x1, URZ ;  /* 0x00000001110d7890 */ /* 0x000fe4000fffe0ff */
[----:B------:R-:W-:Y:S02]  /*30c0*/  ULEA UR28, UR17, UR15, 0xa ;  /* 0x0000000f111c7291 */ /* 0x000fe4000f8e50ff */
[----:B------:R-:W-:Y:S01]  /*30d0*/  UISETP.NE.AND UP2, UPT, UR13, 0x3, UPT ;  /* 0x000000030d00788c */ /* 0x000fe2000bf45270 */
[----:B------:R-:W-:Y:S01]  /*30e0*/  PLOP3.LUT P0, PT, PT, PT, UP1, 0x80, 0x8 ;  /* 0x000000000008781c */ /* 0x000fe20003f0f018 */
[----:B------:R-:W-:Y:S02]  /*30f0*/  UIADD3 UR40, UPT, UPT, UR28, 0x100, URZ ;  /* 0x000001001c287890 */ /* 0x000fe4000fffe0ff */
[----:B------:R-:W-:Y:S02]  /*3100*/  USEL UR27, URZ, 0x1, UP2 ;  /* 0x00000001ff1b7887 */ /* 0x000fe40009000000 */
[----:B------:R-:W-:Y:S02]  /*3110*/  USEL UR13, UR13, URZ, UP2 ;  /* 0x000000ff0d0d7287 */ /* 0x000fe40009000000 */
[----:B------:R-:W-:Y:S02]  /*3120*/  UIADD3 UR36, UPT, UPT, UR28, 0x200, URZ ;  /* 0x000002001c247890 */ /* 0x000fe4000fffe0ff */
[----:B------:R-:W-:Y:S01]  /*3130*/  @UP1 ULEA UR26, UR13, UR5, 0x3 ;  /* 0x000000050d1a1291 */ /* 0x000fe2000f8e18ff */
[----:B------:R-:W-:Y:S01]  /*3140*/  LOP3.LUT R8, R8, UR27, RZ, 0x3c, !PT ;  /* 0x0000001b08087c12 */ /* 0x000fe2000f8e3cff */
[----:B------:R-:W-:Y:S02]  /*3150*/  UIADD3 UR32, UPT, UPT, UR28, 0x300, URZ ;  /* 0x000003001c207890 */ /* 0x000fe4000fffe0ff */
[----:B------:R-:W-:Y:S01]  /*3160*/  UIADD3 UR6, UPT, UPT, UR6, 0x18, URZ ;  /* 0x0000001806067890 */ /* 0x000fe2000fffe0ff */
[----:B-1----:R-:W-:Y:S01]  /*3170*/  @P0 SHF.L.U32 R0, R8, 0x1f, RZ ;  /* 0x0000001f08000819 */ /* 0x002fe200000006ff */
[----:B------:R-:W-:Y:S01]  /*3180*/  UIADD3 UR11, UPT, UPT, UR11, -0x1, URZ ;  /* 0xffffffff0b0b7890 */ /* 0x000fe2000fffe0ff */
[----:B------:R-:W-:Y:S02]  /*3190*/  UMOV UR29, 0x40004040 ;  /* 0x40004040001d7882 */ /* 0x000fe40000000000 */
[----:B------:R2:W3:Y:S01]  /*31a0*/  @P0 SYNCS.PHASECHK.TRANS64.TRYWAIT P2, [UR26], R0 ;  /* 0x00000000ff0005a7 */ /* 0x0004e2000804111a */
[----:B------:R-:W-:Y:S01]  /*31b0*/  ULEA UR26, UR17, UR10, 0xb ;  /* 0x0000000a111a7291 */ /* 0x000fe2000f8e58ff */
[----:B------:R-:W-:Y:S01]  /*31c0*/  UMOV UR27, 0x40004040 ;  /* 0x40004040001b7882 */ /* 0x000fe20000000000 */
[----:B------:R-:W-:Y:S02]  /*31d0*/  UMOV UR41, 0x40004040 ;  /* 0x4000404000297882 */ /* 0x000fe40000000000 */
[----:B------:R-:W-:Y:S02]  /*31e0*/  UIADD3 UR38, UPT, UPT, UR26, 0x2, URZ ;  /* 0x000000021a267890 */ /* 0x000fe4000fffe0ff */
[----:B------:R-:W-:Y:S02]  /*31f0*/  UIADD3 UR34, UPT, UPT, UR26, 0x4, URZ ;  /* 0x000000041a227890 */ /* 0x000fe4000fffe0ff */
[----:B------:R-:W-:Y:S01]  /*3200*/  UIADD3 UR30, UPT, UPT, UR26, 0x6, URZ ;  /* 0x000000061a1e7890 */ /* 0x000fe2000fffe0ff */
[----:B------:R2:W-:Y:S01]  /*3210*/  UTCQMMA gdesc[UR28], gdesc[UR26], tmem[UR8], tmem[UR24], idesc[UR25], UP4 ;  /* 0x00ff181a1c0075ea */ /* 0x0005e2000a000308 */
[----:B------:R-:W-:Y:S01]  /*3220*/  UPLOP3.LUT UP4, UPT, UPT, UPT, UPT, 0x80, 0x8 ;  /* 0x000000000008789c */ /* 0x000fe20003f8f070 */
[----:B------:R-:W-:Y:S01]  /*3230*/  UMOV UR39, 0x40004040 ;  /* 0x4000404000277882 */ /* 0x000fe20000000000 */
[----:B------:R-:W-:Y:S01]  /*3240*/  UMOV UR37, 0x40004040 ;  /* 0x4000404000257882 */ /* 0x000fe20000000000 */
[----:B------:R2:W-:Y:S01]  /*3250*/  UTCQMMA gdesc[UR40], gdesc[UR38], tmem[UR8], tmem[UR22], idesc[UR23], UPT ;  /* 0x00ff1626280075ea */ /* 0x0005e2000b800308 */
[----:B------:R-:W-:Y:S01]  /*3260*/  UMOV UR35, 0x40004040 ;  /* 0x4000404000237882 */ /* 0x000fe20000000000 */
[----:B------:R-:W-:Y:S01]  /*3270*/  UMOV UR33, 0x40004040 ;  /* 0x4000404000217882 */ /* 0x000fe20000000000 */
[----:B------:R-:W-:Y:S01]  /*3280*/  UMOV UR31, 0x40004040 ;  /* 0x40004040001f7882 */ /* 0x000fe20000000000 */
[----:B------:R2:W-:Y:S01]  /*3290*/  UTCQMMA gdesc[UR36], gdesc[UR34], tmem[UR8], tmem[UR20], idesc[UR21], UPT ;  /* 0x00ff1422240075ea */ /* 0x0005e2000b800308 */
[----:B------:R2:W-:Y:S01]  /*32a0*/  UTCQMMA gdesc[UR32], gdesc[UR30], tmem[UR8], tmem[UR18], idesc[UR19], UPT ;  /* 0x00ff121e200075ea */ /* 0x0005e2000b800308 */
[----:B------:R2:W-:Y:S01]  /*32b0*/  UTCBAR [UR6], URZ ;  /* 0x000000ff060073e9 */ /* 0x0005e200080000ff */
[----:B------:R-:W-:Y:S01]  /*32c0*/  UMOV UR17, UR13 ;  /* 0x0000000d00117c82 */ /* 0x000fe20008000000 */
[----:B------:R-:W-:Y:S05]  /*32d0*/  BRA.U UP0, `(.L_x_57) ;  /* 0xfffffffd00507547 */ /* 0x000fea000b83ffff */
.L_x_54:
[----:B------:R-:W-:Y:S01]  /*32e0*/  UIADD3 UR14, UPT, UPT, UR14, 0x1, URZ ;  /* 0x000000010e0e7890 */ /* 0x000fe2000fffe0ff */
[C---:B------:R-:W-:Y:S01]  /*32f0*/  ISETP.NE.AND P0, PT, R10.reuse, 0x2, PT ;  /* 0x000000020a00780c */ /* 0x040fe20003f05270 */
[----:B------:R-:W-:Y:S02]  /*3300*/  UIADD3 UR7, UPT, UPT, UR7, 0xa0, URZ ;  /* 0x000000a007077890 */ /* 0x000fe4000fffe0ff */
[----:B------:R-:W-:Y:S01]  /*3310*/  UISETP.NE.AND UP0, UPT, UR14, 0x2, UPT ;  /* 0x000000020e00788c */ /* 0x000fe2000bf05270 */
[----:B-12---:R-:W-:Y:S02]  /*3320*/  SEL R0, RZ, 0x1, P0 ;  /* 0x00000001ff007807 */ /* 0x006fe40000000000 */
[----:B------:R-:W-:Y:S01]  /*3330*/  SEL R10, R10, RZ, P0 ;  /* 0x000000ff0a0a7207 */ /* 0x000fe20000000000 */
[----:B------:R-:W-:Y:S01]  /*3340*/  USEL UR6, URZ, 0x1, UP0 ;  /* 0x00000001ff067887 */ /* 0x000fe20008000000 */
[----:B------:R-:W-:Y:S01]  /*3350*/  LOP3.LUT R9, R9, R0, RZ, 0x3c, !PT ;  /* 0x0000000009097212 */ /* 0x000fe200078e3cff */
[----:B------:R-:W-:Y:S01]  /*3360*/  USEL UR14, UR14, URZ, UP0 ;  /* 0x000000ff0e0e7287 */ /* 0x000fe20008000000 */
[----:B------:R1:W-:Y:S03]  /*3370*/  UTCBAR [UR7], URZ ;  /* 0x000000ff070073e9 */ /* 0x0003e600080000ff */
[----:B------:R-:W-:Y:S01]  /*3380*/  LOP3.LUT R11, R11, UR6, RZ, 0x3c, !PT ;  /* 0x000000060b0b7c12 */ /* 0x000fe2000f8e3cff */
[----:B------:R-:W-:Y:S07]  /*3390*/  @P1 BRA `(.L_x_58) ;  /* 0xfffffff800a01947 */ /* 0x000fee000383ffff */
[----:B------:R-:W2:Y:S01]  /*33a0*/  S2UR UR4, SR_CgaCtaId ;  /* 0x00000000000479c3 */ /* 0x000ea20000008800 */
[----:B------:R-:W-:Y:S01]  /*33b0*/  ELECT P0, URZ, PT ;  /* 0x0000000000ff782f */ /* 0x000fe20003800000 */
[----:B------:R-:W-:Y:S01]  /*33c0*/  IMAD.MOV.U32 R0, RZ, RZ, 0x1 ;  /* 0x00000001ff007424 */ /* 0x000fe200078e00ff */
[----:B------:R-:W-:Y:S01]  /*33d0*/  UIADD3 UR5, UPT, UPT, UR5, 0xb0, URZ ;  /* 0x000000b005057890 */ /* 0x000fe2000fffe0ff */
[----:B------:R-:W-:Y:S01]  /*33e0*/  SHF.L.U32 R3, R11, 0x1f, RZ ;  /* 0x0000001f0b037819 */ /* 0x000fe200000006ff */
[----:B------:R-:W-:-:S03]  /*33f0*/  UMOV UR6, 0x40 ;  /* 0x0000004000067882 */ /* 0x000fc60000000000 */
[----:B------:R-:W-:Y:S01]  /*3400*/  UVIRTCOUNT.DEALLOC.SMPOOL 0x80 ;  /* 0x000000800000784c */ /* 0x000fe20000000000 */
[----:B--2---:R-:W-:Y:S02]  /*3410*/  ULEA UR4, UR4, UR6, 0x18 ;  /* 0x0000000604047291 */ /* 0x004fe4000f8ec0ff */
[----:B------:R-:W-:-:S07]  /*3420*/  ULEA UR6, UR14, UR5, 0x3 ;  /* 0x000000050e067291 */ /* 0x000fce000f8e18ff */
[----:B------:R2:W-:Y:S02]  /*3430*/  @P0 STS.U8 [UR4+0x1c], R0 ;  /* 0x00001c00ff000988 */ /* 0x0005e40008000004 */
[----:B------:R-:W4:Y:S02]  /*3440*/  SYNCS.PHASECHK.TRANS64.TRYWAIT P0, [UR6], R3 ;  /* 0x00000003ff0075a7 */ /* 0x000f240008001106 */
[----:B--2-4-:R-:W-:Y:S05]  /*3450*/  @!P0 BRA `(.L_x_59) ;  /* 0x0000007c00d08947 */ /* 0x014fea0003800000 */
.L_x_143:
[----:B-1----:R-:W-:-:S04]  /*3460*/  UIADD3 UR7, UPT, UPT, UR14, 0x1, URZ ;  /* 0x000000010e077890 */ /* 0x002fc8000fffe0ff */
[----:B------:R-:W-:-:S04]  /*3470*/  UISETP.NE.AND UP0, UPT, UR7, 0x2, UPT ;  /* 0x000000020700788c */ /* 0x000fc8000bf05270 */
[----:B------:R-:W-:Y:S02]  /*3480*/  USEL UR6, URZ, 0x1, UP0 ;  /* 0x00000001ff067887 */ /* 0x000fe40008000000 */
[----:B------:R-:W-:-:S04]  /*3490*/  USEL UR7, UR7, URZ, UP0 ;  /* 0x000000ff07077287 */ /* 0x000fc80008000000 */
[----:B------:R-:W-:Y:S01]  /*34a0*/  ULEA UR7, UR7, UR5, 0x3 ;  /* 0x0000000507077291 */ /* 0x000fe2000f8e18ff */
[----:B--2---:R-:W-:-:S04]  /*34b0*/  LOP3.LUT R3, R11, UR6, RZ, 0x3c, !PT ;  /* 0x000000060b037c12 */ /* 0x004fc8000f8e3cff */
[----:B------:R-:W-:-:S04]  /*34c0*/  SHF.L.U32 R3, R3, 0x1f, RZ ;  /* 0x0000001f03037819 */ /* 0x000fc800000006ff */
[----:B------:R-:W1:Y:S02]  /*34d0*/  SYNCS.PHASECHK.TRANS64.TRYWAIT P0, [UR7], R3 ;  /* 0x00000003ff0075a7 */ /* 0x000e640008001107 */
[----:B-1----:R-:W-:Y:S05]  /*34e0*/  @!P0 BRA `(.L_x_60) ;  /* 0x0000007c00c48947 */ /* 0x002fea0003800000 */
.L_x_145:
[----:B------:R-:W-:Y:S01]  /*34f0*/  NOP ;  /* 0x0000000000007918 */ /* 0x000fe20000000000 */
[----:B-1----:R-:W1:Y:S01]  /*3500*/  LDS R0, [UR4+0x14] ;  /* 0x00001404ff007984 */ /* 0x002e620008000800 */
[----:B------:R-:W-:Y:S01]  /*3510*/  ULOP3.LUT UR6, UR16, 0xffff, URZ, 0xc0, !UPT ;  /* 0x0000ffff10067892 */ /* 0x000fe2000f8ec0ff */
[----:B------:R-:W-:Y:S01]  /*3520*/  UMOV UR8, 0xffff ;  /* 0x0000ffff00087882 */ /* 0x000fe20000000000 */
[----:B------:R-:W-:Y:S02]  /*3530*/  UMOV UR5, 0x1 ;  /* 0x0000000100057882 */ /* 0x000fe40000000000 */
[----:B------:R-:W-:-:S04]  /*3540*/  USHF.R.U32.HI UR6, URZ, 0x5, UR6 ;  /* 0x00000005ff067899 */ /* 0x000fc80008011606 */
[----:B------:R-:W-:Y:S02]  /*3550*/  USHF.L.U32 UR8, UR8, UR6, URZ ;  /* 0x0000000608087299 */ /* 0x000fe400080006ff */
[----:B------:R-:W-:-:S04]  /*3560*/  USHF.L.U32 UR5, UR5, UR6, URZ ;  /* 0x0000000605057299 */ /* 0x000fc800080006ff */
[----:B-1----:R-:W-:-:S04]  /*3570*/  LOP3.LUT R0, R0, UR8, RZ, 0xc0, !PT ;  /* 0x0000000800007c12 */ /* 0x002fc8000f8ec0ff */
[----:B------:R-:W-:-:S13]  /*3580*/  ISETP.NE.AND P0, PT, R0, UR8, PT ;  /* 0x0000000800007c0c */ /* 0x000fda000bf05270 */
[----:B------:R-:W-:Y:S05]  /*3590*/  @P0 BRA `(.L_x_61) ;  /* 0x0000000000580947 */ /* 0x000fea0003800000 */
[----:B------:R-:W1:Y:S02]  /*35a0*/  LDS R0, [UR4+0x18] ;  /* 0x00001804ff007984 */ /* 0x000e640008000800 */
[----:B-1----:R-:W-:-:S04]  /*35b0*/  LOP3.LUT R0, R0, UR5, RZ, 0xc0, !PT ;  /* 0x0000000500007c12 */ /* 0x002fc8000f8ec0ff */
[----:B------:R-:W-:-:S13]  /*35c0*/  ISETP.NE.AND P0, PT, R0, UR5, PT ;  /* 0x0000000500007c0c */ /* 0x000fda000bf05270 */
[----:B------:R-:W-:Y:S05]  /*35d0*/  @P0 BRA `(.L_x_62) ;  /* 0x00000000003c0947 */ /* 0x000fea0003800000 */
[----:B------:R-:W1:Y:S01]  /*35e0*/  S2R R2, SR_LANEID ;  /* 0x0000000000027919 */ /* 0x000e620000000000 */
[----:B------:R-:W-:Y:S01]  /*35f0*/  ULOP3.LUT UR8, URZ, UR8, URZ, 0x33, !UPT ;  /* 0x00000008ff087292 */ /* 0x000fe2000f8e33ff */
[----:B------:R-:W-:Y:S01]  /*3600*/  LOP3.LUT R4, RZ, UR5, RZ, 0x33, !PT ;  /* 0x00000005ff047c12 */ /* 0x000fe2000f8e33ff */
[----:B------:R-:W-:Y:S02]  /*3610*/  VOTEU.ANY UR7, UPT, PT ;  /* 0x0000000000077886 */ /* 0x000fe400038e0100 */
[----:B------:R-:W-:Y:S01]  /*3620*/  UFLO.U32 UR7, UR7 ;  /* 0x00000007000772bd */ /* 0x000fe200080e0000 */
[----:B------:R-:W2:Y:S01]  /*3630*/  REDUX UR5, R4 ;  /* 0x00000000040573c4 */ /* 0x000ea20000000000 */
[----:B------:R-:W-:-:S06]  /*3640*/  IMAD.U32 R0, RZ, RZ, UR8 ;  /* 0x00000008ff007e24 */ /* 0x000fcc000f8e00ff */
[----:B------:R4:W-:Y:S01]  /*3650*/  UTCATOMSWS.AND URZ, UR8 ;  /* 0x0000000800ff79e3 */ /* 0x0009e20008000000 */
[----:B------:R-:W3:Y:S01]  /*3660*/  REDUX UR6, R0 ;  /* 0x00000000000673c4 */ /* 0x000ee20000000000 */
[----:B-1----:R-:W-:Y:S01]  /*3670*/  ISETP.EQ.U32.AND P0, PT, R2, UR7, PT ;  /* 0x0000000702007c0c */ /* 0x002fe2000bf02070 */
[----:B--2---:R-:W-:Y:S01]  /*3680*/  IMAD.U32 R2, RZ, RZ, UR5 ;  /* 0x00000005ff027e24 */ /* 0x004fe2000f8e00ff */
[----:B---3--:R-:W-:-:S11]  /*3690*/  MOV R3, UR6 ;  /* 0x0000000600037c02 */ /* 0x008fd60008000f00 */
[----:B------:R4:W-:Y:S04]  /*36a0*/  @P0 ATOMS.AND RZ, [UR4+0x14], R3 ;  /* 0x00001403ffff098c */ /* 0x0009e8000a800004 */
[----:B------:R4:W-:Y:S01]  /*36b0*/  @P0 ATOMS.AND RZ, [UR4+0x18], R2 ;  /* 0x00001802ffff098c */ /* 0x0009e2000a800004 */
[----:B------:R-:W-:Y:S05]  /*36c0*/  BRA `(.L_x_63) ;  /* 0x0000000000147947 */ /* 0x000fea0003800000 */
.L_x_62:
[----:B------:R-:W-:Y:S02]  /*36d0*/  MOV R2, 0x36f0 ;  /* 0x000036f000027802 */ /* 0x000fe40000000f00 */
[----:B---3-5:R-:W-:Y:S05]  /*36e0*/  CALL.REL.NOINC `($__internal_0_$__cuda_sm10x_tcgen05_guardrail_trap_col_being_dealloced_not_returned_by_alloc) ;  /* 0x0000008000a87944 */ /* 0x028fea0003c00000 */
[----:B------:R-:W-:Y:S05]  /*36f0*/  BRA `(.L_x_63) ;  /* 0x0000000000087947 */ /* 0x000fea0003800000 */
.L_x_61:
[----:B------:R-:W-:Y:S02]  /*3700*/  MOV R2, 0x3720 ;  /* 0x0000372000027802 */ /* 0x000fe40000000f00 */
[----:B---3-5:R-:W-:Y:S05]  /*3710*/  CALL.REL.NOINC `($__internal_2_$__cuda_sm10x_tcgen05_guardrail_trap_unallocated_columns_being_dealloced) ;  /* 0x0000008000b47944 */ /* 0x028fea0003c00000 */
.L_x_63:
[----:B------:R-:W-:Y:S01]  /*3720*/  NOP ;  /* 0x0000000000007918 */ /* 0x000fe20000000000 */
[----:B----4-:R-:W-:Y:S05]  /*3730*/  EXIT ;  /* 0x000000000000794d */ /* 0x010fea0003800000 */
.L_x_47:
[----:B------:R-:W-:-:S09]  /*3740*/  UISETP.NE.OR UP2, UPT, UR8, 0x3, !UP2 ;  /* 0x000000030800788c */ /* 0x000fd2000d745670 */
[----:B------:R-:W-:Y:S05]  /*3750*/  BRA.U UP2, `(.L_x_64) ;  /* 0x0000001102147547 */ /* 0x000fea000b800000 */
[----:B------:R-:W1:Y:S01]  /*3760*/  LDC R0, c[0x0][0xb30] ;  /* 0x0002cc00ff007b82 */ /* 0x000e620000000800 */
[----:B------:R-:W2:Y:S01]  /*3770*/  LDCU.64 UR8, c[0x0][0x888] ;  /* 0x00011100ff0877ac */ /* 0x000ea20008000a00 */
[----:B------:R-:W-:Y:S02]  /*3780*/  HFMA2 R29, -RZ, RZ, 0, 0 ;  /* 0x00000000ff1d7431 */ /* 0x000fe400000001ff */
[----:B------:R-:W-:Y:S01]  /*3790*/  IMAD.MOV.U32 R31, RZ, RZ, 0x1 ;  /* 0x00000001ff1f7424 */ /* 0x000fe200078e00ff */
[----:B------:R-:W-:Y:S01]  /*37a0*/  MOV R23, 0x2000 ;  /* 0x0000200000177802 */ /* 0x000fe20000000f00 */
[----:B------:R-:W4:Y:S01]  /*37b0*/  LDCU.64 UR4, c[0x0][0x890] ;  /* 0x00011200ff0477ac */ /* 0x000f220008000a00 */
[----:B------:R-:W-:Y:S01]  /*37c0*/  IMAD.MOV.U32 R30, RZ, RZ, RZ ;  /* 0x000000ffff1e7224 */ /* 0x000fe200078e00ff */
[----:B------:R-:W3:Y:S01]  /*37d0*/  LDC R19, c[0x0][0x370] ;  /* 0x0000dc00ff137b82 */ /* 0x000ee20000000800 */
[----:B------:R-:W-:Y:S01]  /*37e0*/  UMOV UR7, 0x400 ;  /* 0x0000040000077882 */ /* 0x000fe20000000000 */
[----:B------:R-:W-:-:S02]  /*37f0*/  UPLOP3.LUT UP1, UPT, UPT, UPT, UPT, 0x40, 0x4 ;  /* 0x000000000004789c */ /* 0x000fc40003f2e870 */
[----:B------:R-:W-:-:S04]  /*3800*/  ULEA UR7, UR37, UR7, 0x18 ;  /* 0x0000000725077291 */ /* 0x000fc8000f8ec0ff */
[----:B------:R-:W3:Y:S01]  /*3810*/  LDC R2, c[0x0][0xb0c] ;  /* 0x0002c300ff027b82 */ /* 0x000ee20000000800 */
[----:B------:R-:W-:Y:S02]  /*3820*/  UIADD3 UR13, UPT, UPT, UR7, 0x48, URZ ;  /* 0x00000048070d7890 */ /* 0x000fe4000fffe0ff */
[----:B--2---:R-:W-:Y:S02]  /*3830*/  UISETP.NE.U32.AND UP2, UPT, UR8, URZ, UPT ;  /* 0x000000ff0800728c */ /* 0x004fe4000bf45070 */
[----:B------:R-:W-:Y:S02]  /*3840*/  UIADD3 UR33, UPT, UPT, UR7, 0x30, URZ ;  /* 0x0000003007217890 */ /* 0x000fe4000fffe0ff */
[----:B----4-:R-:W-:Y:S01]  /*3850*/  UISETP.NE.U32.AND UP3, UPT, UR4, URZ, UPT ;  /* 0x000000ff0400728c */ /* 0x010fe2000bf65070 */
[----:B------:R-:W2:Y:S01]  /*3860*/  LDC R18, c[0x0][0xb20] ;  /* 0x0002c800ff127b82 */ /* 0x000ea20000000800 */
[----:B-1----:R-:W-:Y:S01]  /*3870*/  ISETP.NE.AND P1, PT, R0, 0x1, PT ;  /* 0x000000010000780c */ /* 0x002fe20003f25270 */
[----:B------:R-:W-:-:S02]  /*3880*/  UISETP.NE.AND.EX UP2, UPT, UR9, URZ, UPT, UP2 ;  /* 0x000000ff0900728c */ /* 0x000fc4000bf45320 */
[----:B------:R-:W-:Y:S02]  /*3890*/  UIADD3 UR25, UPT, UPT, UR7, 0x38, URZ ;  /* 0x0000003807197890 */ /* 0x000fe4000fffe0ff */
[----:B------:R-:W-:Y:S02]  /*38a0*/  UIADD3 UR17, UPT, UPT, UR7, 0x40, URZ ;  /* 0x0000004007117890 */ /* 0x000fe4000fffe0ff */
[----:B------:R-:W1:Y:S01]  /*38b0*/  LDC.64 R32, c[0x0][0x348] ;  /* 0x0000d200ff207b82 */ /* 0x000e620000000a00 */
[----:B------:R-:W-:Y:S02]  /*38c0*/  UPRMT UR13, UR37, 0x654, UR13 ;  /* 0x00000654250d7896 */ /* 0x000fe4000800000d */
[----:B------:R-:W-:-:S05]  /*38d0*/  UISETP.NE.AND.EX UP3, UPT, UR5, URZ, UPT, UP3 ;  /* 0x000000ff0500728c */ /* 0x000fca000bf65330 */
[----:B------:R-:W4:Y:S08]  /*38e0*/  LDC.64 R16, c[0x0][0xb10] ;  /* 0x0002c400ff107b82 */ /* 0x000f300000000a00 */
[----:B------:R-:W1:Y:S08]  /*38f0*/  LDC.64 R6, c[0x0][0xb18] ;  /* 0x0002c600ff067b82 */ /* 0x000e700000000a00 */
[----:B------:R-:W1:Y:S08]  /*3900*/  LDC.64 R4, c[0x0][0xb28] ;  /* 0x0002ca00ff047b82 */ /* 0x000e700000000a00 */
[----:B--23--:R-:W1:Y:S02]  /*3910*/  LDC R22, c[0x0][0x374] ;  /* 0x0000dd00ff167b82 */ /* 0x00ce640000000800 */
.L_x_75:
[C---:B------:R-:W-:Y:S02]  /*3920*/  LEA R0, R30.reuse, UR7, 0x3 ;  /* 0x000000071e007c11 */ /* 0x040fe4000f8e18ff */
[----:B------:R-:W-:Y:S02]  /*3930*/  SHF.L.U32 R3, R29, 0x1f, RZ ;  /* 0x0000001f1d037819 */ /* 0x000fe400000006ff */
[----:B------:R-:W-:Y:S02]  /*3940*/  LEA R24, R30, UR7, 0x4 ;  /* 0x000000071e187c11 */ /* 0x000fe4000f8e20ff */
[----:B--2---:R-:W2:Y:S02]  /*3950*/  SYNCS.PHASECHK.TRANS64.TRYWAIT P0, [R0+URZ+0x80], R3 ;  /* 0x00008003000075a7 */ /* 0x004ea400080011ff */
[----:B--2---:R-:W-:Y:S05]  /*3960*/  @!P0 BRA `(.L_x_65) ;  /* 0x0000007800bc8947 */ /* 0x004fea0003800000 */
.L_x_146:
[----:B------:R-:W-:Y:S01]  /*3970*/  ISETP.GE.AND P0, PT, R72, 0x1, PT ;  /* 0x000000014800780c */ /* 0x000fe20003f06270 */
[----:B------:R-:W3:Y:S01]  /*3980*/  LDS.128 R24, [R24+0xf0] ;  /* 0x0000f00018187984 */ /* 0x000ee20000000c00 */
[----:B--2---:R-:W-:Y:S01]  /*3990*/  VIADD R0, R0, 0x90 ;  /* 0x0000009000007836 */ /* 0x004fe20000000000 */
[----:B------:R-:W-:Y:S01]  /*39a0*/  @!PT LDS RZ, [RZ] ;  /* 0x00000000fffff984 */ /* 0x000fe20000000800 */
[----:B------:R-:W-:Y:S01]  /*39b0*/  @!PT LDS RZ, [RZ] ;  /* 0x00000000fffff984 */ /* 0x000fe20000000800 */
[----:B------:R-:W-:Y:S01]  /*39c0*/  @!PT LDS RZ, [RZ] ;  /* 0x00000000fffff984 */ /* 0x000fe20000000800 */
[----:B------:R-:W-:Y:S01]  /*39d0*/  @!PT LDS RZ, [RZ] ;  /* 0x00000000fffff984 */ /* 0x000fe20000000800 */
[----:B------:R2:W-:Y:S06]  /*39e0*/  MEMBAR.ALL.CTA ;  /* 0x0000000000007992 */ /* 0x0005ec0000008000 */
[----:B--2---:R-:W2:Y:S01]  /*39f0*/  FENCE.VIEW.ASYNC.S ;  /* 0x00000000000073c6 */ /* 0x004ea20000000000 */
[----:B------:R-:W-:Y:S04]  /*3a00*/  PRMT R0, RZ, 0x654, R0 ;  /* 0x00000654ff007816 */ /* 0x000fe80000000000 */
[----:B--2---:R2:W-:Y:S01]  /*3a10*/  SYNCS.ARRIVE.TRANS64.RED.A1T0 RZ, [R0+URZ], RZ ;  /* 0x000000ff00ff79a7 */ /* 0x0045e200081004ff */
[----:B---3--:R-:W-:Y:S11]  /*3a20*/  LOP3.LUT P3, RZ, R26, 0x1, RZ, 0xc0, !PT ;  /* 0x000000011aff7812 */ /* 0x008ff6000786c0ff */
[----:B------:R-:W-:Y:S02]  /*3a30*/  @!UPT UIADD3 URZ, UPT, UPT, URZ, URZ, URZ ;  /* 0x000000fffffff290 */ /* 0x000fe4000fffe0ff */
[----:B------:R-:W-:Y:S02]  /*3a40*/  @P3 MOV R13, R24 ;  /* 0x00000018000d3202 */ /* 0x000fe40000000f00 */
[----:B------:R-:W-:Y:S01]  /*3a50*/  @P3 LOP3.LUT R8, R25, 0xffff, RZ, 0xc0, !PT ;  /* 0x0000ffff19083812 */ /* 0x000fe200078ec0ff */
[----:B--2---:R-:W-:Y:S06]  /*3a60*/  @!P0 BRA `(.L_x_66) ;  /* 0x0000000000a48947 */ /* 0x004fec0003800000 */
[----:B-1----:R-:W-:Y:S01]  /*3a70*/  IMAD.HI.U32 R35, R22, R7, RZ ;  /* 0x0000000716237227 */ /* 0x002fe200078e00ff */
[----:B------:R-:W-:Y:S02]  /*3a80*/  ISETP.NE.AND P0, PT, R6, 0x1, PT ;  /* 0x000000010600780c */ /* 0x000fe40003f05270 */
[----:B------:R-:W-:Y:S01]  /*3a90*/  ISETP.NE.AND P2, PT, R72, 0x1, PT ;  /* 0x000000014800780c */ /* 0x000fe20003f45270 */
[----:B----4-:R-:W-:Y:S01]  /*3aa0*/  IMAD.HI.U32 R34, R19, R16, RZ ;  /* 0x0000001013227227 */ /* 0x010fe200078e00ff */
[----:B------:R-:W-:Y:S02]  /*3ab0*/  SHF.R.U32.HI R35, RZ, R18, R35 ;  /* 0x00000012ff237219 */ /* 0x000fe40000011623 */
[----:B------:R-:W-:Y:S01]  /*3ac0*/  ISETP.NE.AND P4, PT, R2, 0x1, PT ;  /* 0x000000010200780c */ /* 0x000fe20003f85270 */
[----:B------:R-:W-:Y:S01]  /*3ad0*/  IMAD.HI.U32 R36, R13, R16, RZ ;  /* 0x000000100d247227 */ /* 0x000fe200078e00ff */
[----:B------:R-:W-:Y:S02]  /*3ae0*/  SHF.R.U32.HI R34, RZ, R17, R34 ;  /* 0x00000011ff227219 */ /* 0x000fe40000011622 */
[----:B------:R-:W-:Y:S01]  /*3af0*/  SEL R3, R22, R35, !P0 ;  /* 0x0000002316037207 */ /* 0x000fe20004000000 */
[C---:B------:R-:W-:Y:S01]  /*3b00*/  IMAD.HI.U32 R35, R8.reuse, R7, RZ ;  /* 0x0000000708237227 */ /* 0x040fe200078e00ff */
[----:B------:R-:W-:Y:S02]  /*3b10*/  SEL R11, R19, R34, !P4 ;  /* 0x00000022130b7207 */ /* 0x000fe40006000000 */
[----:B------:R-:W-:Y:S01]  /*3b20*/  SHF.R.U32.HI R36, RZ, R17, R36 ;  /* 0x00000011ff247219 */ /* 0x000fe20000011624 */
[----:B------:R-:W-:Y:S01]  /*3b30*/  IMAD.HI.U32 R38, R3, R4, RZ ;  /* 0x0000000403267227 */ /* 0x000fe200078e00ff */
[----:B------:R-:W-:Y:S03]  /*3b40*/  SHF.R.U32.HI R35, RZ, R18, R35 ;  /* 0x00000012ff237219 */ /* 0x000fe60000011623 */
[----:B------:R-:W-:Y:S01]  /*3b50*/  IMAD.HI.U32 R34, R11, R4, RZ ;  /* 0x000000040b227227 */ /* 0x000fe200078e00ff */
[----:B------:R-:W-:Y:S02]  /*3b60*/  @P2 SHF.R.U32.HI R3, RZ, R5, R38 ;  /* 0x00000005ff032219 */ /* 0x000fe40000011626 */
[----:B------:R-:W-:Y:S02]  /*3b70*/  SEL R9, R8, R35, !P0 ;  /* 0x0000002308097207 */ /* 0x000fe40004000000 */
[----:B------:R-:W-:Y:S01]  /*3b80*/  @P2 SHF.R.U32.HI R11, RZ, R5, R34 ;  /* 0x00000005ff0b2219 */ /* 0x000fe20000011622 */
[C---:B------:R-:W-:Y:S01]  /*3b90*/  IMAD R10, R72.reuse, R3, RZ ;  /* 0x00000003480a7224 */ /* 0x040fe200078e02ff */
[----:B------:R-:W-:Y:S01]  /*3ba0*/  SEL R3, R13, R36, !P4 ;  /* 0x000000240d037207 */ /* 0x000fe20006000000 */
[C---:B------:R-:W-:Y:S03]  /*3bb0*/  IMAD.HI.U32 R14, R9.reuse, R4, RZ ;  /* 0x00000004090e7227 */ /* 0x040fe600078e00ff */
[----:B------:R-:W-:Y:S01]  /*3bc0*/  ISETP.GE.AND P0, PT, R9, R10, PT ;  /* 0x0000000a0900720c */ /* 0x000fe20003f06270 */
[C---:B------:R-:W-:Y:S01]  /*3bd0*/  IMAD R12, R72.reuse, R11, RZ ;  /* 0x0000000b480c7224 */ /* 0x040fe200078e02ff */
[-C--:B------:R-:W-:Y:S04]  /*3be0*/  SHF.R.U32.HI R14, RZ, R5.reuse, R14 ;  /* 0x00000005ff0e7219 */ /* 0x080fe8000001160e */
[----:B------:R-:W-:Y:S02]  /*3bf0*/  ISETP.GE.OR P0, PT, R3, R12, P0 ;  /* 0x0000000c0300720c */ /* 0x000fe40000706670 */
[----:B------:R-:W-:Y:S05]  /*3c00*/  SEL R15, R9, R14, !P2 ;  /* 0x0000000e090f7207 */ /* 0x000fea0005000000 */
[----:B------:R-:W-:Y:S04]  /*3c10*/  IMAD.MOV R14, RZ, RZ, -R15 ;  /* 0x000000ffff0e7224 */ /* 0x000fe800078e0a0f */
[----:B------:R-:W-:Y:S02]  /*3c20*/  IMAD R14, R72, R14, R9 ;  /* 0x0000000e480e7224 */ /* 0x000fe400078e0209 */
[C---:B------:R-:W-:Y:S05]  /*3c30*/  @!P0 IMAD.HI.U32 R10, R3.reuse, R4, RZ ;  /* 0x00000004030a8227 */ /* 0x040fea00078e00ff */
[----:B------:R-:W-:Y:S04]  /*3c40*/  @!P0 SHF.R.U32.HI R10, RZ, R5, R10 ;  /* 0x00000005ff0a8219 */ /* 0x000fe8000001160a */
[----:B------:R-:W-:Y:S01]  /*3c50*/  @!P0 SEL R0, R3, R10, !P2 ;  /* 0x0000000a03008207 */ /* 0x000fe20005000000 */
[----:B------:R-:W-:Y:S03]  /*3c60*/  IMAD.MOV R10, RZ, RZ, -R3 ;  /* 0x000000ffff0a7224 */ /* 0x000fe600078e0a03 */
[----:B------:R-:W-:Y:S01]  /*3c70*/  @!P0 IADD3 R15, PT, PT, R15, -R0, RZ ;  /* 0x800000000f0f8210 */ /* 0x000fe20007ffe0ff */
[----:B------:R-:W-:Y:S01]  /*3c80*/  @!P0 IMAD R0, R11, R14, R0 ;  /* 0x0000000e0b008224 */ /* 0x000fe200078e0200 */
[----:B------:R-:W-:Y:S01]  /*3c90*/  IADD3 R11, PT, PT, -R9, RZ, RZ ;  /* 0x000000ff090b7210 */ /* 0x000fe20007ffe1ff */
[----:B------:R-:W-:Y:S02]  /*3ca0*/  IMAD R13, R2, R10, R13 ;  /* 0x0000000a020d7224 */ /* 0x000fe400078e020d */
[----:B------:R-:W-:Y:S02]  /*3cb0*/  @!P0 IMAD R9, R15, R72, R3 ;  /* 0x000000480f098224 */ /* 0x000fe400078e0203 */
[----:B------:R-:W-:Y:S02]  /*3cc0*/  @!P0 IMAD.MOV.U32 R3, RZ, RZ, R0 ;  /* 0x000000ffff038224 */ /* 0x000fe400078e0000 */
[----:B------:R-:W-:Y:S02]  /*3cd0*/  IMAD R8, R6, R11, R8 ;  /* 0x0000000b06087224 */ /* 0x000fe400078e0208 */
[----:B------:R-:W-:Y:S02]  /*3ce0*/  IMAD R13, R3, R2, R13 ;  /* 0x00000002030d7224 */ /* 0x000fe400078e020d */
[----:B------:R-:W-:Y:S02]  /*3cf0*/  IMAD R8, R9, R6, R8 ;  /* 0x0000000609087224 */ /* 0x000fe400078e0208 */
.L_x_66:
[----:B------:R-:W-:Y:S05]  /*3d00*/  BRA.U UP1, `(.L_x_67) ;  /* 0x0000000101107547 */ /* 0x000fea000b800000 */
[----:B------:R-:W-:Y:S04]  /*3d10*/  MOV R0, UR6 ;  /* 0x0000000600007c02 */ /* 0x000fe80008000f00 */
[----:B------:R-:W-:Y:S04]  /*3d20*/  SHF.L.U32 R3, R0, 0x1f, RZ ;  /* 0x0000001f00037819 */ /* 0x000fe800000006ff */
[----:B------:R-:W2:Y:S02]  /*3d30*/  SYNCS.PHASECHK.TRANS64.TRYWAIT P0, [UR7+0x78], R3 ;  /* 0x00007803ff0075a7 */ /* 0x000ea40008001107 */
[----:B--2---:R-:W-:Y:S05]  /*3d40*/  @!P0 BRA `(.L_x_68) ;  /* 0x0000007400d88947 */ /* 0x004fea0003800000 */
.L_x_67:
[----:B------:R-:W-:Y:S02]  /*3d50*/  R2UR UR35, R21 ;  /* 0x00000000152372ca */ /* 0x000fe400000e0000 */
[----:B------:R-:W-:Y:S02]  /*3d60*/  R2UR UR34, R20 ;  /* 0x00000000142272ca */ /* 0x000fe400000e0000 */
[----:B------:R-:W-:Y:S02]  /*3d70*/  ISETP.NE.U32.AND P2, PT, RZ, UR4, PT ;  /* 0x00000004ff007c0c */ /* 0x000fe4000bf45070 */
[----:B------:R-:W-:Y:S02]  /*3d80*/  SHF.L.U32 R12, R31, 0x1f, RZ ;  /* 0x0000001f1f0c7819 */ /* 0x000fe400000006ff */
[----:B------:R-:W-:Y:S05]  /*3d90*/  ISETP.NE.AND.EX P2, PT, RZ, UR5, PT, P2 ;  /* 0x00000005ff007c0c */ /* 0x000fea000bf45320 */
[----:B------:R-:W-:Y:S02]  /*3da0*/  USHF.L.U32 UR35, UR35, 0x7, URZ ;  /* 0x0000000723237899 */ /* 0x000fe400080006ff */
[----:B------:R-:W-:Y:S01]  /*3db0*/  USHF.L.U32 UR34, UR34, 0x8, URZ ;  /* 0x0000000822227899 */ /* 0x000fe200080006ff */
[----:B------:R-:W-:Y:S11]  /*3dc0*/  BRA.U !UP3, `(.L_x_69) ;  /* 0x000000010b347547 */ /* 0x000ff6000b800000 */
[----:B------:R-:W-:Y:S01]  /*3dd0*/  UPLOP3.LUT UP0, UPT, UPT, UPT, UP2, 0x80, 0x8 ;  /* 0x000000000008789c */ /* 0x000fe20003f0f020 */
[----:B--2---:R-:W-:Y:S02]  /*3de0*/  HFMA2 R0, -RZ, RZ, 0, 5.9604644775390625e-08 ;  /* 0x00000001ff007431 */ /* 0x004fe400000001ff */
[----:B------:R-:W-:Y:S03]  /*3df0*/  IMAD.MOV.U32 R171, RZ, RZ, 0x1 ;  /* 0x00000001ffab7424 */ /* 0x000fe600078e00ff */
[----:B------:R-:W-:Y:S05]  /*3e00*/  PLOP3.LUT P0, PT, PT, PT, UP0, 0x80, 0x8 ;  /* 0x000000000008781c */ /* 0x000fea0003f0f008 */
[----:B------:R-:W2:Y:S01]  /*3e10*/  @UP0 LDCU.64 UR10, c[0x0][0x888] ;  /* 0x00011100ff0a07ac */ /* 0x000ea20008000a00 */
[----:B------:R-:W-:Y:S07]  /*3e20*/  @UP0 UIMAD UR8, UR36, UR4, URZ ;  /* 0x00000004240802a4 */ /* 0x000fee000f8e02ff */
[----:B------:R-:W-:Y:S01]  /*3e30*/  @!P0 PRMT R171, R0, 0x7610, R171 ;  /* 0x0000761000ab8816 */ /* 0x000fe200000000ab */
[----:B--2---:R-:W-:Y:S03]  /*3e40*/  @UP0 UIMAD.WIDE UR10, UR8, 0x4, UR10 ;  /* 0x00000004080a08a5 */ /* 0x004fe6000f8e020a */
[----:B------:R-:W2:Y:S03]  /*3e50*/  @!UP0 LDCU UR8, c[0x0][0x880] ;  /* 0x00011000ff0887ac */ /* 0x000ea60008000800 */
[----:B------:R-:W-:Y:S01]  /*3e60*/  IMAD.U32 R10, RZ, RZ, UR10 ;  /* 0x0000000aff0a7e24 */ /* 0x000fe2000f8e00ff */
[----:B------:R-:W-:Y:S05]  /*3e70*/  MOV R11, UR11 ;  /* 0x0000000b000b7c02 */ /* 0x000fea0008000f00 */
[----:B-----5:R3:W5:Y:S02]  /*3e80*/  @P0 LDG.E R81, desc[UR46][R10.64] ;  /* 0x0000002e0a510981 */ /* 0x020764000c1e1900 */
[----:B--23--:R-:W-:Y:S07]  /*3e90*/  @!P0 IMAD.U32 R81, RZ, RZ, UR8 ;  /* 0x00000008ff518e24 */ /* 0x00cfee000f8e00ff */
.L_x_69:
[----:B-----5:R-:W-:Y:S01]  /*3ea0*/  @!P2 FSETP.EQ.AND P0, PT, R81, RZ, PT ;  /* 0x000000ff5100a20b */ /* 0x020fe20003f02000 */
[----:B------:R-:W-:Y:S01]  /*3eb0*/  @!UPT UIADD3 URZ, UPT, UPT, URZ, URZ, URZ ;  /* 0x000000fffffff290 */ /* 0x000fe2000fffe0ff */
[----:B------:R-:W-:Y:S11]  /*3ec0*/  @!P2 BRA `(.L_x_70) ;  /* 0x000000000014a947 */ /* 0x000ff60003800000 */
[----:B------:R-:W-:Y:S02]  /*3ed0*/  LOP3.LUT P2, RZ, R171, 0xff, RZ, 0xc0, !PT ;  /* 0x000000ffabff7812 */ /* 0x000fe4000784c0ff */
[----:B------:R-:W-:Y:S04]  /*3ee0*/  PLOP3.LUT P0, PT, PT, PT, UP0, 0x80, 0x8 ;  /* 0x000000000008781c */ /* 0x000fe80003f0f008 */
[----:B------:R-:W-:Y:S07]  /*3ef0*/  PLOP3.LUT P0, PT, P0, PT, PT, 0x8, 0x80 ;  /* 0x000000000080781c */ /* 0x000fee000070e170 */
[----:B------:R-:W-:Y:S11]  /*3f00*/  @P2 FSETP.EQ.AND P0, PT, R81, RZ, PT ;  /* 0x000000ff5100220b */ /* 0x000ff60003f02000 */
[----:B------:R-:W-:Y:S02]  /*3f10*/  @!UPT UIADD3 URZ, UPT, UPT, URZ, URZ, URZ ;  /* 0x000000fffffff290 */ /* 0x000fe4000fffe0ff */
.L_x_70:
[----:B------:R-:W3:Y:S01]  /*3f20*/  SYNCS.PHASECHK.TRANS64.TRYWAIT P2, [UR7+0x50], R12 ;  /* 0x0000500cff0075a7 */ /* 0x000ee20008041107 */
[----:B------:R-:W-:Y:S04]  /*3f30*/  ELECT P4, URZ, PT ;  /* 0x0000000000ff782f */ /* 0x000fe80003880000 */
[----:B------:R-:W-:Y:S11]  /*3f40*/  PLOP3.LUT P4, PT, P0, P4, PT, 0xf2, 0x2f ;  /* 0x00000000002f781c */ /* 0x000ff60000789e72 */
[----:B------:R-:W-:Y:S02]  /*3f50*/  @!UPT UIADD3 URZ, UPT, UPT, URZ, URZ, URZ ;  /* 0x000000fffffff290 */ /* 0x000fe4000fffe0ff */
[----:B-1----:R-:W-:Y:S05]  /*3f60*/  @!P4 IADD3 R9, P0, PT, R32, 0x580, RZ ;  /* 0x000005802009c810 */ /* 0x002fea0007f1e0ff */
[----:B--2---:R-:W-:Y:S01]  /*3f70*/  @!P4 IMAD.X R0, RZ, RZ, R33, P0 ;  /* 0x000000ffff00c224 */ /* 0x004fe200000e0621 */
[----:B---3--:R-:W-:Y:S07]  /*3f80*/  @!P2 BRA `(.L_x_71) ;  /* 0x000000740060a947 */ /* 0x008fee0003800000 */
.L_x_149:
[----:B------:R-:W-:Y:S01]  /*3f90*/  @!P4 R2UR UR8, R0 ;  /* 0x000000000008c2ca */ /* 0x000fe200000e0000 */
[----:B------:R-:W-:Y:S01]  /*3fa0*/  VOTEU.ALL UP1, P4 ;  /* 0x0000000000ff7886 */ /* 0x000fe20002020000 */
[----:B------:R-:W-:Y:S01]  /*3fb0*/  @!P4 R2UR UR9, R9 ;  /* 0x000000000909c2ca */ /* 0x000fe200000e0000 */
[----:B------:R-:W-:Y:S01]  /*3fc0*/  @!P4 IMAD.MOV.U32 R0, RZ, RZ, 0x2000 ;  /* 0x00002000ff00c424 */ /* 0x000fe200078e00ff */
[----:B------:R-:W-:Y:S01]  /*3fd0*/  UMOV UR10, 0x0 ;  /* 0x00000000000a7882 */ /* 0x000fe20000000000 */
[----:B------:R-:W-:Y:S01]  /*3fe0*/  UMOV UR11, 0x10000000 ;  /* 0x10000000000b7882 */ /* 0x000fe20000000000 */
[----:B------:R-:W-:Y:S01]  /*3ff0*/  @!UP1 UIADD3 UR32, UPT, UPT, UR7, 0x200, URZ ;  /* 0x0000020007209890 */ /* 0x000fe2000fffe0ff */
[----:B------:R-:W-:Y:S01]  /*4000*/  @!P4 IADD3 R9, P0, PT, R32, 0x580, RZ ;  /* 0x000005802009c810 */ /* 0x000fe20007f1e0ff */
[----:B------:R-:W-:Y:S05]  /*4010*/  VOTEU.ALL UP1, P4 ;  /* 0x0000000000ff7886 */ /* 0x000fea0002020000 */
[----:B------:R-:W-:Y:S01]  /*4020*/  IMAD.U32 R11, RZ, RZ, UR8 ;  /* 0x00000008ff0b7e24 */ /* 0x000fe2000f8e00ff */
[----:B------:R-:W-:Y:S01]  /*4030*/  UPRMT UR8, UR37, 0x654, UR33 ;  /* 0x0000065425087896 */ /* 0x000fe20008000021 */
[----:B------:R-:W-:Y:S03]  /*4040*/  IMAD.U32 R10, RZ, RZ, UR9 ;  /* 0x00000009ff0a7e24 */ /* 0x000fe6000f8e00ff */
[----:B------:R-:W-:Y:S02]  /*4050*/  @!P4 R2UR UR15, R11 ;  /* 0x000000000b0fc2ca */ /* 0x000fe400000e0000 */
[----:B------:R-:W-:Y:S11]  /*4060*/  @!P4 R2UR UR14, R10 ;  /* 0x000000000a0ec2ca */ /* 0x000ff600000e0000 */
[----:B------:R-:W-:Y:S02]  /*4070*/  @!UPT UIADD3 URZ, UPT, UPT, URZ, URZ, URZ ;  /* 0x000000fffffff290 */ /* 0x000fe4000fffe0ff */
[----:B------:R2:W-:Y:S01]  /*4080*/  @!UP1 UTMALDG.3D [UR32], [UR14], desc[UR10] ;  /* 0x00000a200e0095b4 */ /* 0x0005e20008011000 */
[----:B------:R3:W-:Y:S01]  /*4090*/  @!P4 SYNCS.ARRIVE.TRANS64.RED.A0TR RZ, [UR7+0x30], R0 ;  /* 0x00003000ffffc9a7 */ /* 0x0007e20008300407 */
[----:B------:R-:W-:Y:S01]  /*40a0*/  SYNCS.ARRIVE.TRANS64.RED.A1T0 RZ, [UR8], RZ ;  /* 0x000000ffffff79a7 */ /* 0x000fe20008100408 */
[----:B---3--:R-:W-:Y:S01]  /*40b0*/  @!P4 IMAD.X R0, RZ, RZ, R33, P0 ;  /* 0x000000ffff00c224 */ /* 0x008fe200000e0621 */
[----:B------:R-:W3:Y:S02]  /*40c0*/  SYNCS.PHASECHK.TRANS64.TRYWAIT P2, [UR7+0x58], R12 ;  /* 0x0000580cff0075a7 */ /* 0x000ee40008041107 */
[----:B--23--:R-:W-:Y:S05]  /*40d0*/  @!P2 BRA `(.L_x_72) ;  /* 0x000000740024a947 */ /* 0x00cfea0003800000 */
.L_x_151:
        /* <DEDUP_REMOVED lines=8> */
[----:B------:R-:W-:Y:S01]  /*4160*/  @!UP1 UIADD3 UR24, UPT, UPT, UR7, 0x2200, URZ ;  /* 0x0000220007189890 */ /* 0x000fe2000fffe0ff */
[----:B------:R-:W-:Y:S01]  /*4170*/  VOTEU.ALL UP1, P4 ;  /* 0x0000000000ff7886 */ /* 0x000fe20002020000 */
[----:B------:R-:W-:Y:S01]  /*4180*/  UMOV UR27, UR35 ;  /* 0x00000023001b7c82 */ /* 0x000fe20008000000 */
[----:B------:R-:W-:Y:S02]  /*4190*/  UMOV UR28, UR36 ;  /* 0x00000024001c7c82 */ /* 0x000fe40008000000 */
[----:B------:R-:W-:Y:S01]  /*41a0*/  IMAD.U32 R11, RZ, RZ, UR8 ;  /* 0x00000008ff0b7e24 */ /* 0x000fe2000f8e00ff */
[----:B------:R-:W-:Y:S01]  /*41b0*/  UPRMT UR8, UR37, 0x654, UR25 ;  /* 0x0000065425087896 */ /* 0x000fe20008000019 */
[----:B------:R-:W-:Y:S02]  /*41c0*/  IMAD.U32 R10, RZ, RZ, UR9 ;  /* 0x00000009ff0a7e24 */ /* 0x000fe4000f8e00ff */
[----:B------:R-:W-:Y:S01]  /*41d0*/  @!P4 IMAD.X R20, RZ, RZ, R33, P0 ;  /* 0x000000ffff14c224 */ /* 0x000fe200000e0621 */
[----:B------:R-:W-:Y:S02]  /*41e0*/  @!P4 R2UR UR15, R11 ;  /* 0x000000000b0fc2ca */ /* 0x000fe400000e0000 */
[----:B------:R-:W-:Y:S11]  /*41f0*/  @!P4 R2UR UR14, R10 ;  /* 0x000000000a0ec2ca */ /* 0x000ff600000e0000 */
[----:B------:R-:W-:Y:S02]  /*4200*/  @!UPT UIADD3 URZ, UPT, UPT, URZ, URZ, URZ ;  /* 0x000000fffffff290 */ /* 0x000fe4000fffe0ff */
[----:B------:R2:W-:Y:S01]  /*4210*/  @!UP1 UTMALDG.3D [UR24], [UR14], desc[UR10] ;  /* 0x00000a180e0095b4 */ /* 0x0005e20008011000 */
[----:B------:R2:W-:Y:S01]  /*4220*/  @!P4 SYNCS.ARRIVE.TRANS64.RED.A0TR RZ, [UR7+0x38], R0 ;  /* 0x00003800ffffc9a7 */ /* 0x0005e20008300407 */
[----:B------:R-:W-:Y:S01]  /*4230*/  SYNCS.ARRIVE.TRANS64.RED.A1T0 RZ, [UR8], RZ ;  /* 0x000000ffffff79a7 */ /* 0x000fe20008100408 */
[----:B------:R-:W3:Y:S02]  /*4240*/  SYNCS.PHASECHK.TRANS64.TRYWAIT P2, [UR7+0x60], R12 ;  /* 0x0000600cff0075a7 */ /* 0x000ee40008041107 */
[----:B--23--:R-:W-:Y:S05]  /*4250*/  @!P2 BRA `(.L_x_73) ;  /* 0x0000007000dca947 */ /* 0x00cfea0003800000 */
.L_x_153:
[----:B------:R-:W2:Y:S01]  /*4260*/  LDC.64 R14, c[0x0][0xb10] ;  /* 0x0002c400ff0e7b82 */ /* 0x000ea20000000a00 */
[----:B------:R-:W-:Y:S01]  /*4270*/  @!P4 R2UR UR8, R20 ;  /* 0x000000001408c2ca */ /* 0x000fe200000e0000 */
[----:B------:R-:W-:Y:S01]  /*4280*/  VOTEU.ALL UP1, P4 ;  /* 0x0000000000ff7886 */ /* 0x000fe20002020000 */
[----:B------:R-:W-:Y:S01]  /*4290*/  @!P4 R2UR UR9, R21 ;  /* 0x000000001509c2ca */ /* 0x000fe200000e0000 */
[----:B------:R-:W-:Y:S01]  /*42a0*/  UMOV UR10, 0x0 ;  /* 0x00000000000a7882 */ /* 0x000fe20000000000 */
[----:B------:R-:W-:Y:S03]  /*42b0*/  UMOV UR11, 0x10000000 ;  /* 0x10000000000b7882 */ /* 0x000fe60000000000 */
[----:B------:R-:W3:Y:S01]  /*42c0*/  LDC.64 R10, c[0x0][0xb18] ;  /* 0x0002c600ff0a7b82 */ /* 0x000ee20000000a00 */
[----:B------:R-:W-:Y:S01]  /*42d0*/  @!UP1 UIADD3 UR18, UPT, UPT, UR34, 0x80, URZ ;  /* 0x0000008022129890 */ /* 0x000fe2000fffe0ff */
[----:B------:R-:W-:Y:S01]  /*42e0*/  @P3 SHF.R.U32.HI R28, RZ, 0x10, R25 ;  /* 0x00000010ff1c3819 */ /* 0x000fe20000011619 */
[----:B------:R-:W-:Y:S01]  /*42f0*/  @!UP1 UIADD3 UR16, UPT, UPT, UR7, 0x4200, URZ ;  /* 0x0000420007109890 */ /* 0x000fe2000fffe0ff */
[----:B------:R-:W-:Y:S01]  /*4300*/  VIADD R30, R30, 0x1 ;  /* 0x000000011e1e7836 */ /* 0x000fe20000000000 */
[----:B------:R-:W-:Y:S03]  /*4310*/  VOTEU.ALL UP1, P4 ;  /* 0x0000000000ff7886 */ /* 0x000fe60002020000 */
[----:B------:R-:W5:Y:S01]  /*4320*/  @!P1 LDC R0, c[0x0][0xb20] ;  /* 0x0002c800ff009b82 */ /* 0x000f620000000800 */
[----:B------:R-:W-:Y:S01]  /*4330*/  UMOV UR19, UR35 ;  /* 0x0000002300137c82 */ /* 0x000fe20008000000 */
[----:B------:R-:W-:Y:S01]  /*4340*/  IMAD.U32 R21, RZ, RZ, UR8 ;  /* 0x00000008ff157e24 */ /* 0x000fe2000f8e00ff */
[----:B------:R-:W-:Y:S05]  /*4350*/  UMOV UR20, UR36 ;  /* 0x0000002400147c82 */ /* 0x000fea0008000000 */
[----:B-1----:R-:W1:Y:S01]  /*4360*/  @!P1 LDC R3, c[0x0][0xb0c] ;  /* 0x0002c300ff039b82 */ /* 0x002e620000000800 */
[----:B------:R-:W-:Y:S01]  /*4370*/  IMAD.U32 R20, RZ, RZ, UR9 ;  /* 0x00000009ff147e24 */ /* 0x000fe2000f8e00ff */
[----:B------:R-:W-:Y:S01]  /*4380*/  UPRMT UR8, UR37, 0x654, UR17 ;  /* 0x0000065425087896 */ /* 0x000fe20008000011 */
[----:B------:R-:W-:Y:S03]  /*4390*/  @!P4 R2UR UR15, R21 ;  /* 0x00000000150fc2ca */ /* 0x000fe600000e0000 */
[----:B------:R-:W-:Y:S01]  /*43a0*/  @!P4 R2UR UR14, R20 ;  /* 0x00000000140ec2ca */ /* 0x000fe200000e0000 */
[----:B------:R-:W-:Y:S11]  /*43b0*/  @!P4 IMAD.MOV.U32 R20, RZ, RZ, 0x2000 ;  /* 0x00002000ff14c424 */ /* 0x000ff600078e00ff */
[----:B------:R-:W-:Y:S01]  /*43c0*/  @!UPT UIADD3 URZ, UPT, UPT, URZ, URZ, URZ ;  /* 0x000000fffffff290 */ /* 0x000fe2000fffe0ff */
[----:B------:R1:W-:Y:S01]  /*43d0*/  @!UP1 UTMALDG.3D [UR16], [UR14], desc[UR10] ;  /* 0x00000a100e0095b4 */ /* 0x0003e20008011000 */
[----:B------:R1:W-:Y:S02]  /*43e0*/  @!P4 SYNCS.ARRIVE.TRANS64.RED.A0TR RZ, [UR7+0x40], R20 ;  /* 0x00004014ffffc9a7 */ /* 0x0003e40008300407 */
[----:B-1----:R-:W-:Y:S01]  /*43f0*/  @!P1 ISETP.NE.AND P2, PT, R3, 0x1, PT ;  /* 0x000000010300980c */ /* 0x002fe20003f45270 */
[C---:B--2---:R-:W-:Y:S01]  /*4400*/  @!P1 IMAD.HI.U32 R14, R13.reuse, R14, RZ ;  /* 0x0000000e0d0e9227 */ /* 0x044fe200078e00ff */
[----:B---3--:R-:W-:Y:S03]  /*4410*/  @!P1 ISETP.NE.AND P0, PT, R10, 0x1, PT ;  /* 0x000000010a00980c */ /* 0x008fe60003f05270 */
[C---:B------:R-:W-:Y:S01]  /*4420*/  @!P1 IMAD.HI.U32 R11, R8.reuse, R11, RZ ;  /* 0x0000000b080b9227 */ /* 0x040fe200078e00ff */
[----:B------:R-:W-:Y:S04]  /*4430*/  @!P1 SHF.R.U32.HI R14, RZ, R15, R14 ;  /* 0x0000000fff0e9219 */ /* 0x000fe8000001160e */
[----:B-----5:R-:W-:Y:S01]  /*4440*/  @!P1 SHF.R.U32.HI R9, RZ, R0, R11 ;  /* 0x00000000ff099219 */ /* 0x020fe2000001160b */
[----:B------:R-:W-:Y:S01]  /*4450*/  SYNCS.ARRIVE.TRANS64.RED.A1T0 RZ, [UR8], RZ ;  /* 0x000000ffffff79a7 */ /* 0x000fe20008100408 */
[----:B------:R-:W-:Y:S02]  /*4460*/  @!P1 SEL R14, R13, R14, !P2 ;  /* 0x0000000e0d0e9207 */ /* 0x000fe40005000000 */
[----:B------:R-:W-:Y:S01]  /*4470*/  @!P1 SEL R9, R8, R9, !P0 ;  /* 0x0000000908099207 */ /* 0x000fe20004000000 */
[----:B------:R-:W1:Y:S04]  /*4480*/  SYNCS.PHASECHK.TRANS64.TRYWAIT P5, [UR7+0x68], R12 ;  /* 0x0000680cff0075a7 */ /* 0x000e6800080a1107 */
[----:B------:R-:W-:Y:S02]  /*4490*/  @!P1 IMAD.IADD R0, R9, 0x1, -R14 ;  /* 0x0000000109009824 */ /* 0x000fe400078e0a0e */
[----:B------:R-:W-:Y:S02]  /*44a0*/  @!P1 IMAD.IADD R9, R14, 0x1, -R9 ;  /* 0x000000010e099824 */ /* 0x000fe400078e0a09 */
[----:B------:R-:W-:Y:S02]  /*44b0*/  @!P1 IMAD R13, R0, R3, R13 ;  /* 0x00000003000d9224 */ /* 0x000fe400078e020d */
[----:B------:R-:W-:Y:S01]  /*44c0*/  @!P1 IMAD R8, R9, R10, R8 ;  /* 0x0000000a09089224 */ /* 0x000fe200078e0208 */
[----:B-1----:R-:W-:Y:S06]  /*44d0*/  @!P5 BRA `(.L_x_74) ;  /* 0x000000700054d947 */ /* 0x002fec0003800000 */
.L_x_155:
[----:B-1----:R-:W-:Y:S01]  /*44e0*/  @!P4 IADD3 R3, P0, PT, R32, 0x580, RZ ;  /* 0x000005802003c810 */ /* 0x002fe20007f1e0ff */
[----:B------:R-:W-:Y:S01]  /*44f0*/  VOTEU.ALL UP1, P4 ;  /* 0x0000000000ff7886 */ /* 0x000fe20002020000 */
[----:B------:R-:W-:Y:S01]  /*4500*/  UMOV UR18, 0x0 ;  /* 0x0000000000127882 */ /* 0x000fe20000000000 */
[----:B------:R-:W-:Y:S01]  /*4510*/  UMOV UR19, 0x10000000 ;  /* 0x1000000000137882 */ /* 0x000fe20000000000 */
[----:B------:R-:W-:Y:S01]  /*4520*/  @!P4 R2UR UR9, R3 ;  /* 0x000000000309c2ca */ /* 0x000fe200000e0000 */
[----:B------:R-:W-:Y:S01]  /*4530*/  @!P4 IMAD.X R0, RZ, RZ, R33, P0 ;  /* 0x000000ffff00c224 */ /* 0x000fe200000e0621 */
[----:B------:R-:W-:Y:S01]  /*4540*/  @!UP1 UIADD3 UR10, UPT, UPT, UR34, 0xc0, URZ ;  /* 0x000000c0220a9890 */ /* 0x000fe2000fffe0ff */
[----:B------:R-:W-:Y:S01]  /*4550*/  ISETP.NE.AND P0, PT, R30, 0x2, PT ;  /* 0x000000021e00780c */ /* 0x000fe20003f05270 */
[----:B------:R-:W-:Y:S01]  /*4560*/  UMOV UR11, UR35 ;  /* 0x00000023000b7c82 */ /* 0x000fe20008000000 */
[----:B------:R-:W-:Y:S01]  /*4570*/  UMOV UR12, UR36 ;  /* 0x00000024000c7c82 */ /* 0x000fe20008000000 */
[----:B------:R-:W-:Y:S01]  /*4580*/  @!P4 R2UR UR8, R0 ;  /* 0x000000000008c2ca */ /* 0x000fe200000e0000 */
[----:B------:R-:W-:Y:S01]  /*4590*/  IMAD.IADD R20, R8, 0x1, R147 ;  /* 0x0000000108147824 */ /* 0x000fe200078e0293 */
[----:B------:R-:W-:Y:S01]  /*45a0*/  @P3 R2UR UR36, R28 ;  /* 0x000000001c2432ca */ /* 0x000fe200000e0000 */
[----:B------:R-:W-:Y:S01]  /*45b0*/  IMAD.IADD R21, R13, 0x1, R170 ;  /* 0x000000010d157824 */ /* 0x000fe200078e02aa */
[----:B------:R-:W-:Y:S02]  /*45c0*/  SEL R0, RZ, 0x1, P0 ;  /* 0x00000001ff007807 */ /* 0x000fe40000000000 */
[----:B------:R-:W-:Y:S01]  /*45d0*/  LOP3.LUT R31, R31, 0x1, RZ, 0x3c, !PT ;  /* 0x000000011f1f7812 */ /* 0x000fe200078e3cff */
[----:B------:R-:W-:Y:S01]  /*45e0*/  IMAD.U32 R10, RZ, RZ, UR9 ;  /* 0x00000009ff0a7e24 */ /* 0x000fe2000f8e00ff */
[----:B------:R-:W-:Y:S01]  /*45f0*/  @!UP1 UIADD3 UR9, UPT, UPT, UR7, 0x48, URZ ;  /* 0x0000004807099890 */ /* 0x000fe2000fffe0ff */
[----:B------:R-:W-:Y:S02]  /*4600*/  LOP3.LUT R29, R29, R0, RZ, 0x3c, !PT ;  /* 0x000000001d1d7212 */ /* 0x000fe400078e3cff */
[----:B------:R-:W-:Y:S02]  /*4610*/  SEL R30, R30, RZ, P0 ;  /* 0x000000ff1e1e7207 */ /* 0x000fe40000000000 */
[----:B------:R-:W-:Y:S01]  /*4620*/  IMAD.U32 R11, RZ, RZ, UR8 ;  /* 0x00000008ff0b7e24 */ /* 0x000fe2000f8e00ff */
[----:B------:R-:W-:Y:S01]  /*4630*/  @!P4 R2UR UR14, R10 ;  /* 0x000000000a0ec2ca */ /* 0x000fe200000e0000 */
[----:B------:R-:W-:Y:S01]  /*4640*/  @!UP1 UIADD3 UR8, UPT, UPT, UR7, 0x6200, URZ ;  /* 0x0000620007089890 */ /* 0x000fe2000fffe0ff */
[----:B------:R-:W-:Y:S02]  /*4650*/  VOTEU.ALL UP1, P4 ;  /* 0x0000000000ff7886 */ /* 0x000fe40002020000 */
[----:B------:R-:W-:Y:S11]  /*4660*/  @!P4 R2UR UR15, R11 ;  /* 0x000000000b0fc2ca */ /* 0x000ff600000e0000 */
[----:B------:R-:W-:Y:S02]  /*4670*/  @!UPT UIADD3 URZ, UPT, UPT, URZ, URZ, URZ ;  /* 0x000000fffffff290 */ /* 0x000fe4000fffe0ff */
[----:B------:R2:W-:Y:S01]  /*4680*/  @!UP1 UTMALDG.3D [UR8], [UR14], desc[UR18] ;  /* 0x000012080e0095b4 */ /* 0x0005e20008011000 */
[----:B------:R2:W-:Y:S01]  /*4690*/  @!P4 SYNCS.ARRIVE.TRANS64.RED.A0TR RZ, [UR7+0x48], R23 ;  /* 0x00004817ffffc9a7 */ /* 0x0005e20008300407 */
[----:B------:R-:W-:Y:S01]  /*46a0*/  UPLOP3.LUT UP1, UPT, UPT, UPT, UPT, 0x80, 0x8 ;  /* 0x000000000008789c */ /* 0x000fe20003f2f070 */
[----:B------:R-:W-:Y:S01]  /*46b0*/  SYNCS.ARRIVE.TRANS64.RED.A1T0 RZ, [UR13], RZ ;  /* 0x000000ffffff79a7 */ /* 0x000fe2000810040d */
[----:B------:R-:W-:Y:S09]  /*46c0*/  @P3 BRA `(.L_x_75) ;  /* 0xfffffff000943947 */ /* 0x000ff2000383ffff */
[----:B------:R-:W-:-:S04]  /*46d0*/  SHF.L.U32 R3, R31, 0x1f, RZ ;  /* 0x0000001f1f037819 */ /* 0x000fc800000006ff */
[----:B------:R-:W1:Y:S02]  /*46e0*/  SYNCS.PHASECHK.TRANS64.TRYWAIT P0, [UR7+0x50], R3 ;  /* 0x00005003ff0075a7 */ /* 0x000e640008001107 */
[----:B-1----:R-:W-:Y:S05]  /*46f0*/  @!P0 BRA `(.L_x_76) ;  /* 0x0000006c00e48947 */ /* 0x002fea0003800000 */
.L_x_157:
[----:B------:R-:W3:Y:S02]  /*4700*/  SYNCS.PHASECHK.TRANS64.TRYWAIT P0, [UR7+0x58], R3 ;  /* 0x00005803ff0075a7 */ /* 0x000ee40008001107 */
[----:B---3--:R-:W-:Y:S05]  /*4710*/  @!P0 BRA `(.L_x_77) ;  /* 0x0000006c00f48947 */ /* 0x008fea0003800000 */
.L_x_159:
[----:B------:R-:W3:Y:S02]  /*4720*/  SYNCS.PHASECHK.TRANS64.TRYWAIT P0, [UR7+0x60], R3 ;  /* 0x00006003ff0075a7 */ /* 0x000ee40008001107 */
[----:B---3--:R-:W-:Y:S05]  /*4730*/  @!P0 BRA `(.L_x_78) ;  /* 0x0000007000048947 */ /* 0x008fea0003800000 */
.L_x_161:
[----:B-1----:R-:W-:-:S07]  /*4740*/  MOV R0, UR7 ;  /* 0x0000000700007c02 */ /* 0x002fce0008000f00 */
.L_x_79:
[----:B-1----:R-:W-:-:S04]  /*4750*/  SHF.L.U32 R3, R31, 0x1f, RZ ;  /* 0x0000001f1f037819 */ /* 0x002fc800000006ff */
[----:B------:R1:W3:Y:S03]  /*4760*/  SYNCS.PHASECHK.TRANS64.TRYWAIT P0, [R0+URZ+0x68], R3 ;  /* 0x00006803000075a7 */ /* 0x0002e600080011ff */
[----:B---3--:R-:W-:Y:S05]  /*4770*/  @!P0 NANOSLEEP.SYNCS 0x989680 ;  /* 0x009896800000895d */ /* 0x008fea0003900000 */
[----:B------:R-:W3:Y:S02]  /*4780*/  @!P0 SYNCS.PHASECHK.TRANS64 P0, [R0+URZ+0x68], R3 ;  /* 0x00006803000085a7 */ /* 0x000ee400080010ff */
[----:B--23--:R-:W-:Y:S05]  /*4790*/  @P0 EXIT ;  /* 0x000000000000094d */ /* 0x00cfea0003800000 */
[----:B------:R-:W-:Y:S05]  /*47a0*/  BRA `(.L_x_79) ;  /* 0xfffffffc00e87947 */ /* 0x000fea000383ffff */
.L_x_64:
[----:B------:R-:W-:-:S06]  /*47b0*/  UISETP.GE.AND UP1, UPT, UR8, 0x4, UPT ;  /* 0x000000040800788c */ /* 0x000fcc000bf26270 */
[----:B------:R-:W-:-:S13]  /*47c0*/  PLOP3.LUT P0, PT, PT, PT, UP1, 0x80, 0x8 ;  /* 0x000000000008781c */ /* 0x000fda0003f0f018 */
[----:B------:R-:W-:Y:S05]  /*47d0*/  @!P0 EXIT ;  /* 0x000000000000894d */ /* 0x000fea0003800000 */
[----:B------:R-:W-:Y:S01]  /*47e0*/  BAR.SYNC.DEFER_BLOCKING 0x6, 0xa0 ;  /* 0x0182800000007b1d */ /* 0x000fe20000010000 */
[C---:B------:R-:W-:Y:S01]  /*47f0*/  IMAD.SHL.U32 R3, R185.reuse, 0x40, RZ ;  /* 0x00000040b9037824 */ /* 0x040fe200078e00ff */
[C---:B------:R-:W-:Y:S01]  /*4800*/  LOP3.LUT R189, R185.reuse, 0x60, RZ, 0xc0, !PT ;  /* 0x00000060b9bd7812 */ /* 0x040fe200078ec0ff */
[C---:B------:R-:W-:Y:S01]  /*4810*/  IMAD.SHL.U32 R172, R185.reuse, 0x8, RZ ;  /* 0x00000008b9ac7824 */ /* 0x040fe200078e00ff */
[C---:B------:R-:W-:Y:S01]  /*4820*/  LOP3.LUT R187, R185.reuse, 0x2, RZ, 0xc0, !PT ;  /* 0x00000002b9bb7812 */ /* 0x040fe200078ec0ff */
[----:B------:R-:W-:Y:S01]  /*4830*/  IMAD.U32 R79, R185, 0x10000, RZ ;  /* 0x00010000b94f7824 */ /* 0x000fe200078e00ff */
[----:B------:R-:W-:Y:S02]  /*4840*/  UMOV UR49, 0x400 ;  /* 0x0000040000317882 */ /* 0x000fe40000000000 */
[----:B------:R-:W1:Y:S01]  /*4850*/  LDC R177, c[0x0][0x370] ;  /* 0x0000dc00ffb17b82 */ /* 0x000e620000000800 */
[----:B------:R-:W-:Y:S01]  /*4860*/  ULEA UR49, UR37, UR49, 0x18 ;  /* 0x0000003125317291 */ /* 0x000fe2000f8ec0ff */
[----:B------:R-:W-:Y:S01]  /*4870*/  LOP3.LUT R5, R3, 0x180, RZ, 0xc0, !PT ;  /* 0x0000018003057812 */ /* 0x000fe200078ec0ff */
[----:B------:R-:W-:Y:S01]  /*4880*/  HFMA2 R191, -RZ, RZ, 0, 0 ;  /* 0x00000000ffbf7431 */ /* 0x000fe200000001ff */
[----:B------:R-:W-:Y:S01]  /*4890*/  LOP3.LUT R79, R79, 0x600000, RZ, 0xc0, !PT ;  /* 0x006000004f4f7812 */ /* 0x000fe200078ec0ff */
[----:B------:R-:W-:Y:S01]  /*48a0*/  UIADD3 UR4, UPT, UPT, UR49, 0x8200, URZ ;  /* 0x0000820031047890 */ /* 0x000fe2000fffe0ff */
[----:B------:R-:W-:Y:S01]  /*48b0*/  LOP3.LUT R172, R5, 0x30, R172, 0xf8, !PT ;  /* 0x0000003005ac7812 */ /* 0x000fe200078ef8ac */
[----:B------:R-:W-:Y:S01]  /*48c0*/  IMAD.MOV.U32 R76, RZ, RZ, RZ ;  /* 0x000000ffff4c7224 */ /* 0x000fe200078e00ff */
[----:B------:R-:W2:Y:S01]  /*48d0*/  LDC R74, c[0x0][0xb0c] ;  /* 0x0002c300ff4a7b82 */ /* 0x000ea20000000800 */
[----:B------:R-:W-:-:S02]  /*48e0*/  LOP3.LUT R185, R185, 0x4, RZ, 0xc0, !PT ;  /* 0x00000004b9b97812 */ /* 0x000fc400078ec0ff */
[----:B------:R-:W-:Y:S02]  /*48f0*/  CS2R R182, SRZ ;  /* 0x0000000000b67805 */ /* 0x000fe4000001ff00 */
[----:B------:R-:W-:Y:S02]  /*4900*/  LOP3.LUT R172, R172, 0x1e40, R3, 0xf8, !PT ;  /* 0x00001e40acac7812 */ /* 0x000fe400078ef803 */
[----:B------:R-:W-:Y:S02]  /*4910*/  CS2R R180, SRZ ;  /* 0x0000000000b47805 */ /* 0x000fe4000001ff00 */
[----:B------:R-:W-:Y:S01]  /*4920*/  IADD3 R184, PT, PT, -R185, 0x2, RZ ;  /* 0x00000002b9b87810 */ /* 0x000fe20007ffe1ff */
[----:B------:R-:W-:Y:S01]  /*4930*/  IMAD.MOV R176, RZ, RZ, -R187 ;  /* 0x000000ffffb07224 */ /* 0x000fe200078e0abb */
[----:B------:R-:W-:Y:S01]  /*4940*/  MOV R188, UR4 ;  /* 0x0000000400bc7c02 */ /* 0x000fe20008000f00 */
[----:B------:R-:W4:Y:S01]  /*4950*/  LDC R174, c[0x0][0xb20] ;  /* 0x0002c800ffae7b82 */ /* 0x000f220000000800 */
[----:B------:R-:W3:Y:S01]  /*4960*/  LDS R0, [UR49+0x110] ;  /* 0x00011031ff007984 */ /* 0x000ee20008000800 */
[----:B------:R-:W-:Y:S01]  /*4970*/  VIADD R186, R172, UR49 ;  /* 0x00000031acba7c36 */ /* 0x000fe20008000000 */
[----:B------:R-:W1:Y:S01]  /*4980*/  LDCU.64 UR52, c[0x0][0x348] ;  /* 0x00006900ff3477ac */ /* 0x000e620008000a00 */
[----:B------:R-:W-:-:S02]  /*4990*/  IMAD.MOV R175, RZ, RZ, -R185 ;  /* 0x000000ffffaf7224 */ /* 0x000fc400078e0ab9 */
[----:B------:R-:W-:Y:S01]  /*49a0*/  VIADD R186, R186, 0x200 ;  /* 0x00000200baba7836 */ /* 0x000fe20000000000 */
[----:B------:R-:W1:Y:S01]  /*49b0*/  LDCU.64 UR38, c[0x0][0x888] ;  /* 0x00011100ff2677ac */ /* 0x000e620008000a00 */
[----:B------:R-:W1:Y:S01]  /*49c0*/  LDC R73, c[0x0][0xb30] ;  /* 0x0002cc00ff497b82 */ /* 0x000e620000000800 */
[----:B------:R-:W1:Y:S01]  /*49d0*/  LDCU.64 UR44, c[0x0][0x890] ;  /* 0x00011200ff2c77ac */ /* 0x000e620008000a00 */
[----:B------:R-:W-:-:S06]  /*49e0*/  UIADD3 UR48, UPT, UPT, UR49, 0x200, URZ ;  /* 0x0000020031307890 */ /* 0x000fcc000fffe0ff */
[----:B------:R-:W1:Y:S08]  /*49f0*/  LDC.64 R168, c[0x0][0xb10] ;  /* 0x0002c400ffa87b82 */ /* 0x000e700000000a00 */
[----:B------:R-:W1:Y:S08]  /*4a00*/  LDC.64 R70, c[0x0][0xb18] ;  /* 0x0002c600ff467b82 */ /* 0x000e700000000a00 */
[----:B------:R-:W1:Y:S08]  /*4a10*/  LDC.64 R68, c[0x0][0xb28] ;  /* 0x0002ca00ff447b82 */ /* 0x000e700000000a00 */
[----:B------:R-:W1:Y:S01]  /*4a20*/  LDC.64 R166, c[0x0][0x8b0] ;  /* 0x00022c00ffa67b82 */ /* 0x000e620000000a00 */
[----:B---3--:R-:W-:-:S07]  /*4a30*/  IMAD.IADD R79, R0, 0x1, R79 ;  /* 0x00000001004f7824 */ /* 0x008fce00078e024f */
[----:B------:R-:W3:Y:S08]  /*4a40*/  LDC.64 R164, c[0x0][0x8a8] ;  /* 0x00022a00ffa47b82 */ /* 0x000ef00000000a00 */
[----:B--2-4-:R-:W1:Y:S02]  /*4a50*/  LDC R178, c[0x0][0x374] ;  /* 0x0000dd00ffb27b82 */ /* 0x014e640000000800 */
.L_x_124:
[C---:B------:R-:W-:Y:S02]  /*4a60*/  LEA R0, R191.reuse, UR49, 0x3 ;  /* 0x00000031bf007c11 */ /* 0x040fe4000f8e18ff */
[----:B------:R-:W-:Y:S02]  /*4a70*/  SHF.L.U32 R3, R182, 0x1f, RZ ;  /* 0x0000001fb6037819 */ /* 0x000fe400000006ff */
[----:B------:R-:W-:Y:S02]  /*4a80*/  LEA R16, R191, UR49, 0x4 ;  /* 0x00000031bf107c11 */ /* 0x000fe4000f8e20ff */
[----:B------:R-:W2:Y:S02]  /*4a90*/  SYNCS.PHASECHK.TRANS64.TRYWAIT P0, [R0+URZ+0x80], R3 ;  /* 0x00008003000075a7 */ /* 0x000ea400080011ff */
[----:B-12---:R-:W-:Y:S05]  /*4aa0*/  @!P0 BRA `(.L_x_80) ;  /* 0x0000006c00408947 */ /* 0x006fea0003800000 */
.L_x_162:
[----:B------:R-:W4:Y:S01]  /*4ab0*/  LDC.64 R12, c[0x0][0xb10] ;  /* 0x0002c400ff0c7b82 */ /* 0x000f220000000a00 */
[----:B------:R-:W3:Y:S01]  /*4ac0*/  LDS.128 R16, [R16+0xf0] ;  /* 0x0000f00010107984 */ /* 0x000ee20000000c00 */
[----:B-1----:R-:W-:Y:S01]  /*4ad0*/  ISETP.NE.AND P1, PT, R73, 0x1, PT ;  /* 0x000000014900780c */ /* 0x002fe20003f25270 */
[----:B--2---:R-:W-:Y:S01]  /*4ae0*/  VIADD R0, R0, 0x90 ;  /* 0x0000009000007836 */ /* 0x004fe20000000000 */
[----:B------:R-:W-:Y:S04]  /*4af0*/  ISETP.GE.AND P0, PT, R72, 0x1, PT ;  /* 0x000000014800780c */ /* 0x000fe80003f06270 */
[----:B------:R-:W1:Y:S01]  /*4b00*/  LDC.64 R10, c[0x0][0xb18] ;  /* 0x0002c600ff0a7b82 */ /* 0x000e620000000a00 */
[----:B------:R-:W-:Y:S01]  /*4b10*/  PRMT R0, RZ, 0x654, R0 ;  /* 0x00000654ff007816 */ /* 0x000fe20000000000 */
[----:B------:R-:W-:Y:S01]  /*4b20*/  @!PT LDS RZ, [RZ] ;  /* 0x00000000fffff984 */ /* 0x000fe20000000800 */
[----:B------:R-:W-:Y:S01]  /*4b30*/  @!PT LDS RZ, [RZ] ;  /* 0x00000000fffff984 */ /* 0x000fe20000000800 */
[----:B------:R-:W-:Y:S01]  /*4b40*/  @!PT LDS RZ, [RZ] ;  /* 0x00000000fffff984 */ /* 0x000fe20000000800 */
[----:B------:R-:W-:Y:S01]  /*4b50*/  @!PT LDS RZ, [RZ] ;  /* 0x00000000fffff984 */ /* 0x000fe20000000800 */
[----:B------:R2:W-:Y:S06]  /*4b60*/  MEMBAR.ALL.CTA ;  /* 0x0000000000007992 */ /* 0x0005ec0000008000 */
[----:B--2---:R-:W2:Y:S01]  /*4b70*/  FENCE.VIEW.ASYNC.S ;  /* 0x00000000000073c6 */ /* 0x004ea20000000000 */
[----:B------:R-:W1:Y:S08]  /*4b80*/  @!P1 LDC R14, c[0x0][0xb20] ;  /* 0x0002c800ff0e9b82 */ /* 0x000e700000000800 */
[----:B------:R-:W1:Y:S01]  /*4b90*/  @!P1 LDC R9, c[0x0][0xb0c] ;  /* 0x0002c300ff099b82 */ /* 0x000e620000000800 */
[----:B--2---:R2:W-:Y:S01]  /*4ba0*/  SYNCS.ARRIVE.TRANS64.RED.A1T0 RZ, [R0+URZ], RZ ;  /* 0x000000ff00ff79a7 */ /* 0x0045e200081004ff */
[----:B---3--:R-:W-:Y:S04]  /*4bb0*/  LOP3.LUT P4, RZ, R18, 0x1, RZ, 0xc0, !PT ;  /* 0x0000000112ff7812 */ /* 0x008fe8000788c0ff */
[----:B------:R-:W-:Y:S09]  /*4bc0*/  P2R R190, PR, RZ, 0x10 ;  /* 0x00000010ffbe7803 */ /* 0x000ff20000000000 */
[----:B------:R-:W-:Y:S02]  /*4bd0*/  @P4 MOV R77, R16 ;  /* 0x00000010004d4202 */ /* 0x000fe40000000f00 */
[----:B------:R-:W-:Y:S01]  /*4be0*/  @P4 LOP3.LUT R75, R17, 0xffff, RZ, 0xc0, !PT ;  /* 0x0000ffff114b4812 */ /* 0x000fe200078ec0ff */
[----:B--2-4-:R-:W-:Y:S06]  /*4bf0*/  @!P0 BRA `(.L_x_81) ;  /* 0x0000000000a48947 */ /* 0x014fec0003800000 */
[----:B------:R-:W-:Y:S01]  /*4c00*/  IMAD.HI.U32 R23, R178, R71, RZ ;  /* 0x00000047b2177227 */ /* 0x000fe200078e00ff */
[----:B------:R-:W-:Y:S02]  /*4c10*/  ISETP.NE.AND P0, PT, R70, 0x1, PT ;  /* 0x000000014600780c */ /* 0x000fe40003f05270 */
[----:B------:R-:W-:Y:S01]  /*4c20*/  ISETP.NE.AND P2, PT, R72, 0x1, PT ;  /* 0x000000014800780c */ /* 0x000fe20003f45270 */
[----:B------:R-:W-:Y:S01]  /*4c30*/  IMAD.HI.U32 R22, R177, R168, RZ ;  /* 0x000000a8b1167227 */ /* 0x000fe200078e00ff */
[----:B------:R-:W-:Y:S02]  /*4c40*/  SHF.R.U32.HI R23, RZ, R174, R23 ;  /* 0x000000aeff177219 */ /* 0x000fe40000011617 */
[----:B------:R-:W-:Y:S01]  /*4c50*/  ISETP.NE.AND P3, PT, R74, 0x1, PT ;  /* 0x000000014a00780c */ /* 0x000fe20003f65270 */
[----:B------:R-:W-:Y:S01]  /*4c60*/  IMAD.HI.U32 R26, R77, R168, RZ ;  /* 0x000000a84d1a7227 */ /* 0x000fe200078e00ff */
[----:B------:R-:W-:Y:S02]  /*4c70*/  SHF.R.U32.HI R22, RZ, R169, R22 ;  /* 0x000000a9ff167219 */ /* 0x000fe40000011616 */
[----:B------:R-:W-:Y:S01]  /*4c80*/  SEL R3, R178, R23, !P0 ;  /* 0x00000017b2037207 */ /* 0x000fe20004000000 */
[----:B------:R-:W-:Y:S01]  /*4c90*/  IMAD.HI.U32 R23, R75, R71, RZ ;  /* 0x000000474b177227 */ /* 0x000fe200078e00ff */
[----:B------:R-:W-:Y:S02]  /*4ca0*/  SEL R7, R177, R22, !P3 ;  /* 0x00000016b1077207 */ /* 0x000fe40005800000 */
[----:B------:R-:W-:Y:S01]  /*4cb0*/  SHF.R.U32.HI R26, RZ, R169, R26 ;  /* 0x000000a9ff1a7219 */ /* 0x000fe2000001161a */
[-C--:B------:R-:W-:Y:S04]  /*4cc0*/  IMAD.HI.U32 R22, R3, R68.reuse, RZ ;  /* 0x0000004403167227 */ /* 0x080fe800078e00ff */
[----:B------:R-:W-:Y:S01]  /*4cd0*/  IMAD.HI.U32 R24, R7, R68, RZ ;  /* 0x0000004407187227 */ /* 0x000fe200078e00ff */
[-C--:B------:R-:W-:Y:S02]  /*4ce0*/  @P2 SHF.R.U32.HI R3, RZ, R69.reuse, R22 ;  /* 0x00000045ff032219 */ /* 0x080fe40000011616 */
[----:B------:R-:W-:Y:S02]  /*4cf0*/  SHF.R.U32.HI R22, RZ, R174, R23 ;  /* 0x000000aeff167219 */ /* 0x000fe40000011617 */
[----:B------:R-:W-:Y:S01]  /*4d00*/  @P2 SHF.R.U32.HI R7, RZ, R69, R24 ;  /* 0x00000045ff072219 */ /* 0x000fe20000011618 */
[C---:B------:R-:W-:Y:S01]  /*4d10*/  IMAD R2, R72.reuse, R3, RZ ;  /* 0x0000000348027224 */ /* 0x040fe200078e02ff */
[----:B------:R-:W-:Y:S02]  /*4d20*/  SEL R5, R75, R22, !P0 ;  /* 0x000000164b057207 */ /* 0x000fe40004000000 */
[----:B------:R-:W-:Y:S01]  /*4d30*/  SEL R3, R77, R26, !P3 ;  /* 0x0000001a4d037207 */ /* 0x000fe20005800000 */
[----:B------:R-:W-:Y:S01]  /*4d40*/  IMAD R4, R72, R7, RZ ;  /* 0x0000000748047224 */ /* 0x000fe200078e02ff */
[C---:B------:R-:W-:Y:S01]  /*4d50*/  ISETP.GE.AND P0, PT, R5.reuse, R2, PT ;  /* 0x000000020500720c */ /* 0x040fe20003f06270 */
[----:B------:R-:W-:Y:S03]  /*4d60*/  IMAD.HI.U32 R6, R5, R68, RZ ;  /* 0x0000004405067227 */ /* 0x000fe600078e00ff */
[----:B------:R-:W-:Y:S01]  /*4d70*/  ISETP.GE.OR P0, PT, R3, R4, P0 ;  /* 0x000000040300720c */ /* 0x000fe20000706670 */
[----:B------:R-:W-:Y:S01]  /*4d80*/  IMAD.MOV R4, RZ, RZ, -R3 ;  /* 0x000000ffff047224 */ /* 0x000fe200078e0a03 */
[-C--:B------:R-:W-:Y:S03]  /*4d90*/  SHF.R.U32.HI R6, RZ, R69.reuse, R6 ;  /* 0x00000045ff067219 */ /* 0x080fe60000011606 */
[----:B------:R-:W-:Y:S01]  /*4da0*/  IMAD R77, R74, R4, R77 ;  /* 0x000000044a4d7224 */ /* 0x000fe200078e024d */
[----:B------:R-:W-:Y:S05]  /*4db0*/  SEL R15, R5, R6, !P2 ;  /* 0x00000006050f7207 */ /* 0x000fea0005000000 */
[----:B------:R-:W-:Y:S02]  /*4dc0*/  IMAD.MOV R6, RZ, RZ, -R15 ;  /* 0x000000ffff067224 */ /* 0x000fe400078e0a0f */
[C---:B------:R-:W-:Y:S04]  /*4dd0*/  @!P0 IMAD.HI.U32 R2, R3.reuse, R68, RZ ;  /* 0x0000004403028227 */ /* 0x040fe800078e00ff */
[----:B------:R-:W-:Y:S01]  /*4de0*/  IMAD R6, R72, R6, R5 ;  /* 0x0000000648067224 */ /* 0x000fe200078e0205 */
[----:B------:R-:W-:Y:S04]  /*4df0*/  @!P0 SHF.R.U32.HI R2, RZ, R69, R2 ;  /* 0x00000045ff028219 */ /* 0x000fe80000011602 */
[----:B------:R-:W-:Y:S02]  /*4e00*/  @!P0 SEL R0, R3, R2, !P2 ;  /* 0x0000000203008207 */ /* 0x000fe40005000000 */
[----:B------:R-:W-:Y:S02]  /*4e10*/  IADD3 R2, PT, PT, -R5, RZ, RZ ;  /* 0x000000ff05027210 */ /* 0x000fe40007ffe1ff */
[----:B------:R-:W-:Y:S01]  /*4e20*/  @!P0 IADD3 R8, PT, PT, R15, -R0, RZ ;  /* 0x800000000f088210 */ /* 0x000fe20007ffe0ff */
[----:B------:R-:W-:Y:S02]  /*4e30*/  @!P0 IMAD R0, R7, R6, R0 ;  /* 0x0000000607008224 */ /* 0x000fe400078e0200 */
[----:B------:R-:W-:Y:S02]  /*4e40*/  IMAD R75, R70, R2, R75 ;  /* 0x00000002464b7224 */ /* 0x000fe400078e024b */
[----:B------:R-:W-:Y:S02]  /*4e50*/  @!P0 IMAD R5, R8, R72, R3 ;  /* 0x0000004808058224 */ /* 0x000fe400078e0203 */
[----:B------:R-:W-:Y:S04]  /*4e60*/  @!P0 IMAD.MOV.U32 R3, RZ, RZ, R0 ;  /* 0x000000ffff038224 */ /* 0x000fe800078e0000 */
[----:B------:R-:W-:Y:S02]  /*4e70*/  IMAD R77, R3, R74, R77 ;  /* 0x0000004a034d7224 */ /* 0x000fe400078e024d */
[----:B------:R-:W-:Y:S07]  /*4e80*/  IMAD R75, R5, R70, R75 ;  /* 0x00000046054b7224 */ /* 0x000fee00078e024b */
.L_x_81:
[----:B-1----:R-:W-:Y:S01]  /*4e90*/  @!P1 ISETP.NE.AND P0, PT, R10, 0x1, PT ;  /* 0x000000010a00980c */ /* 0x002fe20003f05270 */
[----:B------:R-:W-:Y:S01]  /*4ea0*/  @!P1 IMAD.HI.U32 R0, R77, R12, RZ ;  /* 0x0000000c4d009227 */ /* 0x000fe200078e00ff */
[----:B------:R-:W-:Y:S01]  /*4eb0*/  @!P1 ISETP.NE.AND P2, PT, R9, 0x1, PT ;  /* 0x000000010900980c */ /* 0x000fe20003f45270 */
[----:B------:R-:W-:Y:S01]  /*4ec0*/  ULOP3.LUT UP0, URZ, UR48, 0x1b0, URZ, 0xc0, !UPT ;  /* 0x000001b030ff7892 */ /* 0x000fe2000f80c0ff */
[----:B------:R-:W-:Y:S01]  /*4ed0*/  R2UR UR42, R21 ;  /* 0x00000000152a72ca */ /* 0x000fe200000e0000 */
[----:B------:R-:W-:Y:S01]  /*4ee0*/  @!P1 IMAD.HI.U32 R3, R75, R11, RZ ;  /* 0x0000000b4b039227 */ /* 0x000fe200078e00ff */
[----:B------:R-:W-:Y:S02]  /*4ef0*/  @!P1 SHF.R.U32.HI R0, RZ, R13, R0 ;  /* 0x0000000dff009219 */ /* 0x000fe40000011600 */
[----:B------:R-:W-:Y:S01]  /*4f00*/  R2UR UR41, R20 ;  /* 0x00000000142972ca */ /* 0x000fe200000e0000 */
[----:B------:R-:W-:Y:S01]  /*4f10*/  VIADD R191, R191, 0x1 ;  /* 0x00000001bfbf7836 */ /* 0x000fe20000000000 */
[----:B------:R-:W-:Y:S02]  /*4f20*/  @!P1 SHF.R.U32.HI R2, RZ, R14, R3 ;  /* 0x0000000eff029219 */ /* 0x000fe40000011603 */
[----:B------:R-:W-:Y:S02]  /*4f30*/  @!P1 SEL R3, R77, R0, !P2 ;  /* 0x000000004d039207 */ /* 0x000fe40005000000 */
[----:B------:R-:W-:Y:S02]  /*4f40*/  @!P1 SEL R2, R75, R2, !P0 ;  /* 0x000000024b029207 */ /* 0x000fe40004000000 */
[----:B------:R-:W-:Y:S01]  /*4f50*/  @P4 SHF.R.U32.HI R179, RZ, 0x10, R17 ;  /* 0x00000010ffb34819 */ /* 0x000fe20000011611 */
[----:B------:R-:W-:Y:S02]  /*4f60*/  USHF.L.U32 UR42, UR42, 0x7, URZ ;  /* 0x000000072a2a7899 */ /* 0x000fe400080006ff */
[----:B------:R-:W-:Y:S02]  /*4f70*/  @!P1 IMAD.IADD R0, R2, 0x1, -R3 ;  /* 0x0000000102009824 */ /* 0x000fe400078e0a03 */
[----:B------:R-:W-:Y:S01]  /*4f80*/  @!P1 IMAD.IADD R2, R3, 0x1, -R2 ;  /* 0x0000000103029824 */ /* 0x000fe200078e0a02 */
[----:B------:R-:W-:Y:S01]  /*4f90*/  USHF.L.U32 UR41, UR41, 0x8, URZ ;  /* 0x0000000829297899 */ /* 0x000fe200080006ff */
[----:B------:R-:W-:Y:S02]  /*4fa0*/  @!P1 IMAD R77, R0, R9, R77 ;  /* 0x00000009004d9224 */ /* 0x000fe400078e024d */
[----:B------:R-:W-:Y:S01]  /*4fb0*/  @!P1 IMAD R75, R2, R10, R75 ;  /* 0x0000000a024b9224 */ /* 0x000fe200078e024b */
[----:B------:R-:W-:Y:S08]  /*4fc0*/  BRA.U !UP0, `(.L_x_82) ;  /* 0x0000000108407547 */ /* 0x000ff0000b800000 */
[----:B------:R-:W1:Y:S01]  /*4fd0*/  LDCU.64 UR8, c[0x4][0x88] ;  /* 0x01001100ff0877ac */ /* 0x000e620008000a00 */
[----:B------:R-:W-:Y:S01]  /*4fe0*/  MOV R3, 0x0 ;  /* 0x0000000000037802 */ /* 0x000fe20000000f00 */
[----:B------:R-:W-:Y:S02]  /*4ff0*/  HFMA2 R12, -RZ, RZ, 0, 5.9604644775390625e-08 ;  /* 0x00000001ff0c7431 */ /* 0x000fe400000001ff */
[----:B------:R-:W-:Y:S02]  /*5000*/  IMAD.MOV.U32 R8, RZ, RZ, 0x70 ;  /* 0x00000070ff087424 */ /* 0x000fe400078e00ff */
[----:B------:R-:W-:Y:S01]  /*5010*/  IMAD.MOV.U32 R13, RZ, RZ, RZ ;  /* 0x000000ffff0d7224 */ /* 0x000fe200078e00ff */
[----:B------:R-:W2:Y:S01]  /*5020*/  LDCU.64 UR6, c[0x4][0x90] ;  /* 0x01001200ff0677ac */ /* 0x000ea20008000a00 */
[----:B------:R-:W3:Y:S01]  /*5030*/  LDC.64 R2, c[0x4][R3] ;  /* 0x0100000003027b82 */ /* 0x000ee20000000a00 */
[----:B------:R-:W4:Y:S01]  /*5040*/  LDCU.64 UR4, c[0x4][0x8] ;  /* 0x01000100ff0477ac */ /* 0x000f220008000a00 */
[----:B-1----:R-:W-:Y:S01]  /*5050*/  MOV R5, UR9 ;  /* 0x0000000900057c02 */ /* 0x002fe20008000f00 */
[----:B------:R-:W-:Y:S01]  /*5060*/  IMAD.U32 R4, RZ, RZ, UR8 ;  /* 0x00000008ff047e24 */ /* 0x000fe2000f8e00ff */
[----:B--2---:R-:W-:Y:S01]  /*5070*/  MOV R7, UR7 ;  /* 0x0000000700077c02 */ /* 0x004fe20008000f00 */
[----:B------:R-:W-:Y:S01]  /*5080*/  IMAD.U32 R6, RZ, RZ, UR6 ;  /* 0x00000006ff067e24 */ /* 0x000fe2000f8e00ff */
[----:B----4-:R-:W-:Y:S01]  /*5090*/  MOV R11, UR5 ;  /* 0x00000005000b7c02 */ /* 0x010fe20008000f00 */
[----:B------:R-:W-:Y:S02]  /*50a0*/  IMAD.U32 R10, RZ, RZ, UR4 ;  /* 0x00000004ff0a7e24 */ /* 0x000fe4000f8e00ff */
[----:B------:R-:W-:Y:S07]  /*50b0*/  LEPC R20, `(.L_x_82) ;  /* 0x000000001014794e */ /* 0x000fee0000000000 */
[----:B---3-5:R-:W-:Y:S05]  /*50c0*/  CALL.ABS.NOINC R2 ;  /* 0x0000000002007343 */ /* 0x028fea0003c00000 */
.L_x_82:
[----:B------:R-:W-:Y:S01]  /*50d0*/  LOP3.LUT P0, RZ, R188, 0x1b0, RZ, 0xc0, !PT ;  /* 0x000001b0bcff7812 */ /* 0x000fe2000780c0ff */
[----:B------:R-:W-:Y:S11]  /*50e0*/  BSSY.RECONVERGENT B6, `(.L_x_83) ;  /* 0x0000013000067945 */ /* 0x000ff60003800200 */
[----:B------:R-:W-:Y:S01]  /*50f0*/  @!UPT UIADD3 URZ, UPT, UPT, URZ, URZ, URZ ;  /* 0x000000fffffff290 */ /* 0x000fe2000fffe0ff */
[----:B------:R-:W-:Y:S05]  /*5100*/  @!P0 BRA `(.L_x_84) ;  /* 0x0000000000408947 */ /* 0x000fea0003800000 */
        /* <DEDUP_REMOVED lines=16> */
.L_x_84:
[----:B------:R-:W-:Y:S05]  /*5210*/  BSYNC.RECONVERGENT B6 ;  /* 0x0000000000067941 */ /* 0x000fea0003800200 */
.L_x_83:
[----:B------:R-:W-:Y:S01]  /*5220*/  ISETP.NE.U32.AND P4, PT, R166, RZ, PT ;  /* 0x000000ffa600720c */ /* 0x000fe20003f85070 */
[----:B------:R-:W-:Y:S01]  /*5230*/  UISETP.NE.AND UP2, UPT, UR50, URZ, UPT ;  /* 0x000000ff3200728c */ /* 0x000fe2000bf45270 */
[----:B------:R-:W-:Y:S01]  /*5240*/  ISETP.NE.U32.AND P2, PT, RZ, UR38, PT ;  /* 0x00000026ff007c0c */ /* 0x000fe2000bf45070 */
[----:B------:R-:W-:Y:S01]  /*5250*/  UISETP.NE.U32.AND UP1, UPT, UR44, URZ, UPT ;  /* 0x000000ff2c00728c */ /* 0x000fe2000bf25070 */
[----:B------:R-:W-:Y:S01]  /*5260*/  ISETP.NE.AND.EX P4, PT, R167, RZ, PT, P4 ;  /* 0x000000ffa700720c */ /* 0x000fe20003f85340 */
[----:B------:R-:W-:Y:S01]  /*5270*/  UPLOP3.LUT UP0, UPT, UPT, UPT, UPT, 0x40, 0x4 ;  /* 0x000000000004789c */ /* 0x000fe20003f0e870 */
[----:B------:R-:W-:Y:S01]  /*5280*/  ISETP.NE.AND.EX P2, PT, RZ, UR39, PT, P2 ;  /* 0x00000027ff007c0c */ /* 0x000fe2000bf45320 */
[----:B------:R-:W-:Y:S01]  /*5290*/  UISETP.NE.AND.EX UP1, UPT, UR45, URZ, UPT, UP1 ;  /* 0x000000ff2d00728c */ /* 0x000fe2000bf25310 */
[----:B------:R-:W-:Y:S04]  /*52a0*/  PLOP3.LUT P1, PT, PT, PT, UP2, 0x80, 0x8 ;  /* 0x000000000008781c */ /* 0x000fe80003f2f028 */
[----:B------:R-:W-:Y:S06]  /*52b0*/  @UP2 UPLOP3.LUT UP0, UPT, UPT, UPT, UP1, 0x80, 0x8 ;  /* 0x000000000008289c */ /* 0x000fec0003f0f010 */
[----:B------:R-:W-:Y:S01]  /*52c0*/  PLOP3.LUT P0, PT, PT, PT, UP0, 0x80, 0x8 ;  /* 0x000000000008781c */ /* 0x000fe20003f0f008 */
[----:B------:R-:W-:Y:S01]  /*52d0*/  @!UPT UIADD3 URZ, UPT, UPT, URZ, URZ, URZ ;  /* 0x000000fffffff290 */ /* 0x000fe2000fffe0ff */
[----:B------:R-:W-:Y:S11]  /*52e0*/  BRA.U !UP1, `(.L_x_85) ;  /* 0x0000000109387547 */ /* 0x000ff6000b800000 */
[----:B------:R-:W-:Y:S01]  /*52f0*/  UISETP.NE.U32.AND UP0, UPT, UR38, URZ, UPT ;  /* 0x000000ff2600728c */ /* 0x000fe2000bf05070 */
[----:B------:R-:W-:Y:S02]  /*5300*/  HFMA2 R0, -RZ, RZ, 0, 5.9604644775390625e-08 ;  /* 0x00000001ff007431 */ /* 0x000fe400000001ff */
[----:B------:R-:W-:Y:S01]  /*5310*/  IMAD.MOV.U32 R171, RZ, RZ, 0x1 ;  /* 0x00000001ffab7424 */ /* 0x000fe200078e00ff */
[----:B------:R-:W-:Y:S06]  /*5320*/  UISETP.NE.AND.EX UP0, UPT, UR39, URZ, UPT, UP0 ;  /* 0x000000ff2700728c */ /* 0x000fec000bf05300 */
[----:B------:R-:W-:Y:S05]  /*5330*/  PLOP3.LUT P3, PT, PT, PT, UP0, 0x80, 0x8 ;  /* 0x000000000008781c */ /* 0x000fea0003f6f008 */
[----:B------:R-:W1:Y:S01]  /*5340*/  @UP0 LDCU.64 UR6, c[0x0][0x888] ;  /* 0x00011100ff0607ac */ /* 0x000e620008000a00 */
[----:B------:R-:W-:Y:S07]  /*5350*/  @UP0 UIMAD UR4, UR36, UR44, URZ ;  /* 0x0000002c240402a4 */ /* 0x000fee000f8e02ff */
[----:B------:R-:W-:Y:S01]  /*5360*/  @!P3 PRMT R171, R0, 0x7610, R171 ;  /* 0x0000761000abb816 */ /* 0x000fe200000000ab */
[----:B-1----:R-:W-:Y:S03]  /*5370*/  @UP0 UIMAD.WIDE UR6, UR4, 0x4, UR6 ;  /* 0x00000004040608a5 */ /* 0x002fe6000f8e0206 */
[----:B------:R-:W1:Y:S03]  /*5380*/  @!UP0 LDCU UR4, c[0x0][0x880] ;  /* 0x00011000ff0487ac */ /* 0x000e660008000800 */
[----:B------:R-:W-:Y:S01]  /*5390*/  IMAD.U32 R2, RZ, RZ, UR6 ;  /* 0x00000006ff027e24 */ /* 0x000fe2000f8e00ff */
[----:B------:R-:W-:Y:S05]  /*53a0*/  MOV R3, UR7 ;  /* 0x0000000700037c02 */ /* 0x000fea0008000f00 */
[----:B-----5:R2:W5:Y:S02]  /*53b0*/  @P3 LDG.E R81, desc[UR46][R2.64] ;  /* 0x0000002e02513981 */ /* 0x020564000c1e1900 */
[----:B-12---:R-:W-:Y:S02]  /*53c0*/  @!P3 IMAD.U32 R81, RZ, RZ, UR4 ;  /* 0x00000004ff51be24 */ /* 0x006fe4000f8e00ff */
.L_x_85:
[----:B------:R-:W-:Y:S05]  /*53d0*/  @!P4 BRA `(.L_x_86) ;  /* 0x000000000020c947 */ /* 0x000fea0003800000 */
[----:B------:R-:W-:Y:S04]  /*53e0*/  ISETP.NE.U32.AND P3, PT, R164, RZ, PT ;  /* 0x000000ffa400720c */ /* 0x000fe80003f65070 */
[----:B------:R-:W-:Y:S11]  /*53f0*/  ISETP.NE.AND.EX P3, PT, R165, RZ, PT, P3 ;  /* 0x000000ffa500720c */ /* 0x000ff60003f65330 */
[----:B------:R-:W-:Y:S02]  /*5400*/  @!UPT UIADD3 URZ, UPT, UPT, URZ, URZ, URZ ;  /* 0x000000fffffff290 */ /* 0x000fe4000fffe0ff */
[----:B------:R-:W1:Y:S01]  /*5410*/  @P3 LDC.64 R2, c[0x0][0x8a8] ;  /* 0x00022a00ff023b82 */ /* 0x000e620000000a00 */
[----:B------:R-:W-:Y:S04]  /*5420*/  @P3 IMAD R0, R166, UR36, RZ ;  /* 0x00000024a6003c24 */ /* 0x000fe8000f8e02ff */
[----:B-1----:R-:W-:Y:S05]  /*5430*/  @P3 IMAD.WIDE R2, R0, 0x4, R2 ;  /* 0x0000000400023825 */ /* 0x002fea00078e0202 */
[----:B-----5:R1:W5:Y:S02]  /*5440*/  @P3 LDG.E R78, desc[UR46][R2.64] ;  /* 0x0000002e024e3981 */ /* 0x020364000c1e1900 */
[----:B-1----:R-:W2:Y:S02]  /*5450*/  @!P3 LDC R78, c[0x0][0x8a0] ;  /* 0x00022800ff4ebb82 */ /* 0x002ea40000000800 */
.L_x_86:
[----:B-----5:R-:W-:Y:S01]  /*5460*/  FSETP.NEU.AND P4, PT, R81, RZ, PT ;  /* 0x000000ff5100720b */ /* 0x020fe20003f8d000 */
[----:B------:R-:W-:Y:S01]  /*5470*/  BSSY B1, `(.L_x_87) ;  /* 0x0000047000017945 */ /* 0x000fe20003800000 */
[----:B------:R-:W-:Y:S01]  /*5480*/  SEL R5, RZ, 0xffffffff, P2 ;  /* 0xffffffffff057807 */ /* 0x000fe20001000000 */
[----:B------:R-:W-:Y:S01]  /*5490*/  IMAD.MOV.U32 R196, RZ, RZ, 0x1 ;  /* 0x00000001ffc47424 */ /* 0x000fe200078e00ff */
[----:B------:R-:W-:Y:S01]  /*54a0*/  LOP3.LUT P3, RZ, R171, 0xff, RZ, 0xc0, !PT ;  /* 0x000000ffabff7812 */ /* 0x000fe2000786c0ff */
[C---:B------:R-:W-:Y:S01]  /*54b0*/  IMAD R80, R76.reuse, 0x100, R79 ;  /* 0x000001004c507824 */ /* 0x040fe200078e024f */
[----:B------:R-:W-:Y:S02]  /*54c0*/  @P1 SEL R0, RZ, 0xffffffff, P4 ;  /* 0xffffffffff001807 */ /* 0x000fe40002000000 */
[----:B------:R-:W-:Y:S02]  /*54d0*/  CS2R R162, SRZ ;  /* 0x0000000000a27805 */ /* 0x000fe4000001ff00 */
[----:B------:R-:W-:Y:S02]  /*54e0*/  LEA R3, R181, UR49, 0x3 ;  /* 0x00000031b5037c11 */ /* 0x000fe4000f8e18ff */
[----:B------:R-:W-:Y:S02]  /*54f0*/  CS2R R160, SRZ ;  /* 0x0000000000a07805 */ /* 0x000fe4000001ff00 */
[----:B------:R-:W-:Y:S02]  /*5500*/  @P0 SEL R0, R5, R0, !P3 ;  /* 0x0000000005000207 */ /* 0x000fe40005800000 */
[----:B------:R-:W-:Y:S02]  /*5510*/  CS2R R158, SRZ ;  /* 0x00000000009e7805 */ /* 0x000fe4000001ff00 */
[----:B------:R-:W-:Y:S02]  /*5520*/  LEA R193, R76, UR49, 0x3 ;  /* 0x000000314cc17c11 */ /* 0x000fe4000f8e18ff */
[----:B------:R-:W-:Y:S02]  /*5530*/  CS2R R156, SRZ ;  /* 0x00000000009c7805 */ /* 0x000fe4000001ff00 */
[----:B------:R-:W-:Y:S02]  /*5540*/  @P1 LOP3.LUT R0, R0, 0x1, RZ, 0xc0, !PT ;  /* 0x0000000100001812 */ /* 0x000fe400078ec0ff */
[----:B------:R-:W-:Y:S02]  /*5550*/  CS2R R154, SRZ ;  /* 0x00000000009a7805 */ /* 0x000fe4000001ff00 */
[----:B------:R-:W-:Y:S02]  /*5560*/  SHF.L.U32 R2, R183, 0x1f, RZ ;  /* 0x0000001fb7027819 */ /* 0x000fe400000006ff */
[----:B------:R-:W-:Y:S02]  /*5570*/  CS2R R152, SRZ ;  /* 0x0000000000987805 */ /* 0x000fe4000001ff00 */
[----:B------:R-:W-:Y:S02]  /*5580*/  ISETP.NE.U32.OR P6, PT, R0, 0x1, !P1 ;  /* 0x000000010000780c */ /* 0x000fe40004fc5470 */
[----:B------:R-:W-:Y:S02]  /*5590*/  CS2R R150, SRZ ;  /* 0x0000000000967805 */ /* 0x000fe4000001ff00 */
[----:B------:R-:W-:Y:S02]  /*55a0*/  PLOP3.LUT P2, PT, PT, PT, UP1, 0x80, 0x8 ;  /* 0x000000000008781c */ /* 0x000fe40003f4f018 */
[----:B------:R-:W-:Y:S02]  /*55b0*/  CS2R R148, SRZ ;  /* 0x0000000000947805 */ /* 0x000fe4000001ff00 */
[----:B------:R-:W-:Y:S02]  /*55c0*/  SEL R0, RZ, 0xffffffff, P4 ;  /* 0xffffffffff007807 */ /* 0x000fe40002000000 */
[----:B------:R-:W-:Y:S03]  /*55d0*/  P2R R198, PR, RZ, 0x40 ;  /* 0x00000040ffc67803 */ /* 0x000fe60000000000 */
[----:B------:R-:W-:Y:S04]  /*55e0*/  @P6 SHF.L.U32 R4, R180, 0x1f, RZ ;  /* 0x0000001fb4046819 */ /* 0x000fe800000006ff */
[----:B------:R-:W-:Y:S01]  /*55f0*/  @P2 SEL R0, R5, R0, !P3 ;  /* 0x0000000005002207 */ /* 0x000fe20005800000 */
[----:B------:R-:W1:Y:S03]  /*5600*/  @P6 SYNCS.PHASECHK.TRANS64.TRYWAIT P1, [R3+URZ+0x30], R4 ;  /* 0x00003004030065a7 */ /* 0x000e6600080211ff */
[----:B------:R-:W-:Y:S04]  /*5610*/  LOP3.LUT R0, R0, 0x1, RZ, 0xc0, !PT ;  /* 0x0000000100007812 */ /* 0x000fe800078ec0ff */
[----:B------:R-:W-:Y:S04]  /*5620*/  ISETP.NE.U32.AND P5, PT, R0, 0x1, PT ;  /* 0x000000010000780c */ /* 0x000fe80003fa5070 */
[----:B------:R-:W-:Y:S01]  /*5630*/  P2R R197, PR, RZ, 0x20 ;  /* 0x00000020ffc57803 */ /* 0x000fe20000000000 */
[----:B------:R3:W4:Y:S01]  /*5640*/  SYNCS.PHASECHK.TRANS64.TRYWAIT P0, [R193+URZ+0xa0], R2 ;  /* 0x0000a002c10075a7 */ /* 0x00072200080011ff */
[----:B-1----:R-:W-:Y:S01]  /*5650*/  @P6 SEL R196, RZ, 0x1, !P1 ;  /* 0x00000001ffc46807 */ /* 0x002fe20004800000 */
[----:B---3--:R-:W-:Y:S06]  /*5660*/  @!P6 BRA `(.L_x_88) ;  /* 0x00000000009ce947 */ /* 0x008fec0003800000 */
[----:B------:R-:W-:Y:S01]  /*5670*/  @P5 IMAD R6, R181, 0x2000, R186 ;  /* 0x00002000b5065824 */ /* 0x000fe200078e02ba */
[----:B------:R-:W-:Y:S01]  /*5680*/  ISETP.NE.AND P1, PT, R196, RZ, PT ;  /* 0x000000ffc400720c */ /* 0x000fe20003f25270 */
[----:B------:R-:W-:Y:S01]  /*5690*/  BSSY B0, `(.L_x_89) ;  /* 0x0000010000007945 */ /* 0x000fe20003800000 */
[----:B------:R-:W-:Y:S01]  /*56a0*/  CS2R R150, SRZ ;  /* 0x0000000000967805 */ /* 0x000fe2000001ff00 */
[--C-:B------:R-:W-:Y:S01]  /*56b0*/  @P5 IMAD R7, R187, -0x10, R6.reuse ;  /* 0xfffffff0bb075824 */ /* 0x100fe200078e0206 */
[----:B------:R-:W-:Y:S01]  /*56c0*/  CS2R R148, SRZ ;  /* 0x0000000000947805 */ /* 0x000fe2000001ff00 */
[----:B------:R-:W-:Y:S01]  /*56d0*/  @P5 IMAD R5, R185, -0x10, R6 ;  /* 0xfffffff0b9055824 */ /* 0x000fe200078e0206 */
[----:B------:R-:W-:Y:S01]  /*56e0*/  CS2R R158, SRZ ;  /* 0x00000000009e7805 */ /* 0x000fe2000001ff00 */
[----:B------:R-:W-:Y:S01]  /*56f0*/  @P5 IMAD R4, R184, 0x10, R7 ;  /* 0x00000010b8045824 */ /* 0x000fe200078e0207 */
[----:B------:R-:W-:Y:S02]  /*5700*/  CS2R R156, SRZ ;  /* 0x00000000009c7805 */ /* 0x000fe4000001ff00 */
[----:B------:R-:W-:Y:S02]  /*5710*/  CS2R R154, SRZ ;  /* 0x00000000009a7805 */ /* 0x000fe4000001ff00 */
[----:B------:R-:W-:Y:S02]  /*5720*/  CS2R R152, SRZ ;  /* 0x0000000000987805 */ /* 0x000fe4000001ff00 */
[----:B------:R-:W-:Y:S02]  /*5730*/  CS2R R162, SRZ ;  /* 0x0000000000a27805 */ /* 0x000fe4000001ff00 */
[----:B------:R-:W-:Y:S01]  /*5740*/  CS2R R160, SRZ ;  /* 0x0000000000a07805 */ /* 0x000fe2000001ff00 */
[----:B------:R-:W-:Y:S06]  /*5750*/  @P1 BRA `(.L_x_90) ;  /* 0x00000000000c1947 */ /* 0x000fec0003800000 */
[----:B------:R-:W-:Y:S04]  /*5760*/  SHF.L.U32 R0, R180, 0x1f, RZ ;  /* 0x0000001fb4007819 */ /* 0x000fe800000006ff */
[----:B------:R-:W1:Y:S02]  /*5770*/  SYNCS.PHASECHK.TRANS64.TRYWAIT P1, [R3+URZ+0x30], R0 ;  /* 0x00003000030075a7 */ /* 0x000e6400080211ff */
[----:B-1----:R-:W-:Y:S05]  /*5780*/  @!P1 BRA `(.L_x_91) ;  /* 0x00000060001c9947 */ /* 0x002fea0003800000 */
.L_x_90:
[----:B------:R-:W-:Y:S05]  /*5790*/  BSYNC B0 ;  /* 0x0000000000007941 */ /* 0x000fea0003800000 */
.L_x_89:
[----:B------:R-:W-:Y:S01]  /*57a0*/  ISETP.NE.AND P1, PT, R197, RZ, PT ;  /* 0x000000ffc500720c */ /* 0x000fe20003f25270 */
[----:B-1----:R-:W-:Y:S02]  /*57b0*/  VIADD R3, R3, 0x50 ;  /* 0x0000005003037836 */ /* 0x002fe40000000000 */
[----:B------:R-:W-:Y:S02]  /*57c0*/  IMAD.U32 R0, RZ, RZ, UR37 ;  /* 0x00000025ff007e24 */ /* 0x000fe4000f8e00ff */
[----:B------:R-:W-:Y:S03]  /*57d0*/  VIADD R181, R181, 0x1 ;  /* 0x00000001b5b57836 */ /* 0x000fe60000000000 */
[----:B------:R-:W-:Y:S05]  /*57e0*/  PRMT R0, R0, 0x654, R3 ;  /* 0x0000065400007816 */ /* 0x000fea0000000003 */
[----:B------:R1:W3:Y:S04]  /*57f0*/  @P1 LDS.128 R148, [R6] ;  /* 0x0000000006941984 */ /* 0x0002e80000000c00 */
[----:B------:R1:W1:Y:S04]  /*5800*/  @P1 LDS.128 R156, [R5+0x20] ;  /* 0x00002000059c1984 */ /* 0x0002680000000c00 */
[----:B------:R1:W1:Y:S04]  /*5810*/  @P1 LDS.128 R152, [R7+0x10] ;  /* 0x0000100007981984 */ /* 0x0002680000000c00 */
[----:B------:R1:W1:Y:S01]  /*5820*/  @P1 LDS.128 R160, [R4+0x10] ;  /* 0x0000100004a01984 */ /* 0x0002620000000c00 */
[C---:B------:R-:W-:Y:S01]  /*5830*/  ISETP.NE.AND P1, PT, R181.reuse, 0x4, PT ;  /* 0x00000004b500780c */ /* 0x040fe20003f25270 */
[----:B------:R-:W-:Y:S01]  /*5840*/  @!PT LDS RZ, [RZ] ;  /* 0x00000000fffff984 */ /* 0x000fe20000000800 */
[----:B------:R-:W-:Y:S01]  /*5850*/  @!PT LDS RZ, [RZ] ;  /* 0x00000000fffff984 */ /* 0x000fe20000000800 */
[----:B------:R-:W-:Y:S01]  /*5860*/  @!PT LDS RZ, [RZ] ;  /* 0x00000000fffff984 */ /* 0x000fe20000000800 */
[----:B------:R-:W-:Y:S01]  /*5870*/  @!PT LDS RZ, [RZ] ;  /* 0x00000000fffff984 */ /* 0x000fe20000000800 */
[----:B------:R5:W-:Y:S06]  /*5880*/  MEMBAR.ALL.CTA ;  /* 0x0000000000007992 */ /* 0x000bec0000008000 */
[----:B-----5:R-:W5:Y:S01]  /*5890*/  FENCE.VIEW.ASYNC.S ;  /* 0x00000000000073c6 */ /* 0x020f620000000000 */
[----:B------:R-:W-:Y:S02]  /*58a0*/  SEL R3, RZ, 0x1, P1 ;  /* 0x00000001ff037807 */ /* 0x000fe40000800000 */
[----:B------:R-:W-:Y:S02]  /*58b0*/  SEL R181, R181, RZ, P1 ;  /* 0x000000ffb5b57207 */ /* 0x000fe40000800000 */
[----:B------:R-:W-:Y:S01]  /*58c0*/  LOP3.LUT R180, R180, R3, RZ, 0x3c, !PT ;  /* 0x00000003b4b47212 */ /* 0x000fe200078e3cff */
[----:B-----5:R1:W-:Y:S06]  /*58d0*/  SYNCS.ARRIVE.TRANS64.RED.A1T0 RZ, [R0+URZ], RZ ;  /* 0x000000ff00ff79a7 */ /* 0x0203ec00081004ff */
.L_x_88:
[----:B------:R-:W-:Y:S05]  /*58e0*/  BSYNC B1 ;  /* 0x0000000000017941 */ /* 0x000fea0003800000 */
.L_x_87:
[----:B-1----:R-:W-:Y:S04]  /*58f0*/  SHF.R.U32.HI R0, RZ, 0x15, R80 ;  /* 0x00000015ff007819 */ /* 0x002fe80000011650 */
[----:B------:R-:W-:Y:S01]  /*5900*/  LOP3.LUT P1, RZ, R0, 0x3, R173, 0x48, !PT ;  /* 0x0000000300ff7812 */ /* 0x000fe200078248ad */
[----:B------:R-:W-:Y:S01]  /*5910*/  @!UPT UIADD3 URZ, UPT, UPT, URZ, URZ, URZ ;  /* 0x000000fffffff290 */ /* 0x000fe2000fffe0ff */
[----:B----4-:R-:W-:Y:S11]  /*5920*/  @P0 BRA `(.L_x_92) ;  /* 0x0000000000080947 */ /* 0x010ff60003800000 */
[----:B------:R-:W1:Y:S02]  /*5930*/  SYNCS.PHASECHK.TRANS64.TRYWAIT P0, [R193+URZ+0xa0], R2 ;  /* 0x0000a002c10075a7 */ /* 0x000e6400080011ff */
[----:B-1----:R-:W-:Y:S05]  /*5940*/  @!P0 BRA `(.L_x_93) ;  /* 0x0000005c00c08947 */ /* 0x002fea0003800000 */
.L_x_92:
[----:B------:R-:W-:Y:S04]  /*5950*/  BSSY.RECONVERGENT B6, `(.L_x_94) ;  /* 0x0000012000067945 */ /* 0x000fe80003800200 */
[----:B------:R-:W-:Y:S05]  /*5960*/  @!P1 BRA `(.L_x_95) ;  /* 0x0000000000409947 */ /* 0x000fea0003800000 */
[----:B------:R-:W4:Y:S01]  /*5970*/  LDCU.64 UR8, c[0x4][0x78] ;  /* 0x01000f00ff0877ac */ /* 0x000f220008000a00 */
[----:B------:R-:W-:Y:S01]  /*5980*/  MOV R3, 0x0 ;  /* 0x0000000000037802 */ /* 0x000fe20000000f00 */
[----:B------:R-:W-:Y:S02]  /*5990*/  HFMA2 R12, -RZ, RZ, 0, 5.9604644775390625e-08 ;  /* 0x00000001ff0c7431 */ /* 0x000fe400000001ff */
[----:B------:R-:W-:Y:S02]  /*59a0*/  IMAD.MOV.U32 R8, RZ, RZ, 0x192 ;  /* 0x00000192ff087424 */ /* 0x000fe400078e00ff */
[----:B------:R-:W-:Y:S01]  /*59b0*/  IMAD.MOV.U32 R13, RZ, RZ, RZ ;  /* 0x000000ffff0d7224 */ /* 0x000fe200078e00ff */
[----:B------:R-:W5:Y:S01]  /*59c0*/  LDCU.64 UR6, c[0x4][0x80] ;  /* 0x01001000ff0677ac */ /* 0x000f620008000a00 */
[----:B-1----:R-:W1:Y:S01]  /*59d0*/  LDC.64 R2, c[0x4][R3] ;  /* 0x0100000003027b82 */ /* 0x002e620000000a00 */
[----:B------:R-:W2:Y:S01]  /*59e0*/  LDCU.64 UR4, c[0x4][0x18] ;  /* 0x01000300ff0477ac */ /* 0x000ea20008000a00 */
[----:B----4-:R-:W-:Y:S01]  /*59f0*/  MOV R5, UR9 ;  /* 0x0000000900057c02 */ /* 0x010fe20008000f00 */
[----:B------:R-:W-:Y:S01]  /*5a00*/  IMAD.U32 R4, RZ, RZ, UR8 ;  /* 0x00000008ff047e24 */ /* 0x000fe2000f8e00ff */
[----:B-----5:R-:W-:Y:S01]  /*5a10*/  MOV R7, UR7 ;  /* 0x0000000700077c02 */ /* 0x020fe20008000f00 */
[----:B------:R-:W-:Y:S01]  /*5a20*/  IMAD.U32 R6, RZ, RZ, UR6 ;  /* 0x00000006ff067e24 */ /* 0x000fe2000f8e00ff */
[----:B--2---:R-:W-:Y:S01]  /*5a30*/  MOV R11, UR5 ;  /* 0x00000005000b7c02 */ /* 0x004fe20008000f00 */
[----:B------:R-:W-:Y:S02]  /*5a40*/  IMAD.U32 R10, RZ, RZ, UR4 ;  /* 0x00000004ff0a7e24 */ /* 0x000fe4000f8e00ff */
[----:B------:R-:W-:Y:S07]  /*5a50*/  LEPC R20, `(.L_x_95) ;  /* 0x000000001014794e */ /* 0x000fee0000000000 */
[----:B-1-3--:R-:W-:Y:S05]  /*5a60*/  CALL.ABS.NOINC R2 ;  /* 0x0000000002007343 */ /* 0x00afea0003c00000 */
.L_x_95:
[----:B------:R-:W-:Y:S05]  /*5a70*/  BSYNC.RECONVERGENT B6 ;  /* 0x0000000000067941 */ /* 0x000fea0003800200 */
.L_x_94:
[-C--:B---3--:R-:W-:Y:S01]  /*5a80*/  F2FP.F16.E4M3.UNPACK_B R83, R148.reuse ;  /* 0x00000094ff53723e */ /* 0x088fe200020006ff */
[----:B------:R-:W-:Y:S05]  /*5a90*/  WARPSYNC.ALL ;  /* 0x0000000000007948 */ /* 0x000fea0003800000 */
[----:B------:R-:W-:Y:S01]  /*5aa0*/  R2UR UR4, R80 ;  /* 0x00000000500472ca */ /* 0x000fe200000e0000 */
[--C-:B------:R-:W-:Y:S01]  /*5ab0*/  HADD2.F32 R82, -RZ, R83.reuse.H0_H0 ;  /* 0x20000053ff527230 */ /* 0x100fe20000004100 */
[----:B------:R-:W-:Y:S01]  /*5ac0*/  F2FP.F16.E4M3.UNPACK_B R85, R148.H1 ;  /* 0x00000094ff55723e */ /* 0x000fe200030006ff */
[----:B------:R-:W-:Y:S01]  /*5ad0*/  HADD2.F32 R83, -RZ, R83.H1_H1 ;  /* 0x30000053ff537230 */ /* 0x000fe20000004100 */
[-C--:B------:R-:W-:Y:S01]  /*5ae0*/  F2FP.F16.E4M3.UNPACK_B R87, R149.reuse ;  /* 0x00000095ff57723e */ /* 0x080fe200020006ff */
[----:B------:R-:W-:Y:S01]  /*5af0*/  BSSY.RECONVERGENT B0, `(.L_x_96) ;  /* 0x000011d000007945 */ /* 0x000fe20003800200 */
[----:B------:R-:W-:Y:S01]  /*5b00*/  F2FP.F16.E4M3.UNPACK_B R89, R149.H1 ;  /* 0x00000095ff59723e */ /* 0x000fe200030006ff */
[----:B------:R-:W-:Y:S01]  /*5b10*/  HADD2.F32 R84, -RZ, R85.H0_H0 ;  /* 0x20000055ff547230 */ /* 0x000fe20000004100 */
[-C--:B------:R-:W-:Y:S01]  /*5b20*/  F2FP.F16.E4M3.UNPACK_B R91, R150.reuse ;  /* 0x00000096ff5b723e */ /* 0x080fe200020006ff */
[----:B------:R-:W-:Y:S01]  /*5b30*/  HADD2.F32 R88, -RZ, R87.H1_H1 ;  /* 0x30000057ff587230 */ /* 0x000fe20000004100 */
[----:B------:R-:W-:Y:S01]  /*5b40*/  F2FP.F16.E4M3.UNPACK_B R93, R150.H1 ;  /* 0x00000096ff5d723e */ /* 0x000fe200030006ff */
[----:B------:R-:W-:Y:S01]  /*5b50*/  HADD2.F32 R86, -RZ, R85.H1_H1 ;  /* 0x30000055ff567230 */ /* 0x000fe20000004100 */
[-C--:B------:R-:W-:Y:S01]  /*5b60*/  F2FP.F16.E4M3.UNPACK_B R95, R151.reuse ;  /* 0x00000097ff5f723e */ /* 0x080fe200020006ff */
[----:B------:R-:W2:Y:S01]  /*5b70*/  LDTM.x64 R4, tmem[UR4] ;  /* 0x00000004000479ee */ /* 0x000ea20008340000 */
[----:B------:R-:W-:Y:S01]  /*5b80*/  F2FP.F16.E4M3.UNPACK_B R97, R151.H1 ;  /* 0x00000097ff61723e */ /* 0x000fe200030006ff */
[----:B------:R-:W-:Y:S01]  /*5b90*/  HADD2.F32 R85, -RZ, R87.H0_H0 ;  /* 0x20000057ff557230 */ /* 0x000fe20000004100 */
[-C--:B------:R-:W-:Y:S01]  /*5ba0*/  F2FP.F16.E4M3.UNPACK_B R99, R152.reuse ;  /* 0x00000098ff63723e */ /* 0x080fe200020006ff */
[----:B------:R-:W-:Y:S01]  /*5bb0*/  HADD2.F32 R87, -RZ, R89.H0_H0 ;  /* 0x20000059ff577230 */ /* 0x000fe20000004100 */
[----:B------:R-:W-:Y:S01]  /*5bc0*/  F2FP.F16.E4M3.UNPACK_B R101, R152.H1 ;  /* 0x00000098ff65723e */ /* 0x000fe200030006ff */
[----:B------:R-:W-:Y:S01]  /*5bd0*/  HADD2.F32 R92, -RZ, R91.H1_H1 ;  /* 0x3000005bff5c7230 */ /* 0x000fe20000004100 */
[----:B------:R-:W-:Y:S01]  /*5be0*/  SHF.L.U32 R199, R176, 0x4, RZ ;  /* 0x00000004b0c77819 */ /* 0x000fe200000006ff */
[----:B------:R-:W-:Y:S01]  /*5bf0*/  HADD2.F32 R96, -RZ, R95.H1_H1 ;  /* 0x3000005fff607230 */ /* 0x000fe20000004100 */
[----:B------:R-:W-:Y:S01]  /*5c00*/  SHF.L.U32 R207, R175, 0x4, RZ ;  /* 0x00000004afcf7819 */ /* 0x000fe200000006ff */
[----:B------:R-:W-:Y:S01]  /*5c10*/  HADD2.F32 R100, -RZ, R99.H1_H1 ;  /* 0x30000063ff647230 */ /* 0x000fe20000004100 */
[----:B------:R-:W-:Y:S01]  /*5c20*/  IADD3 R192, PT, PT, R186, R199, RZ ;  /* 0x000000c7bac07210 */ /* 0x000fe20007ffe0ff */
[----:B------:R-:W-:Y:S01]  /*5c30*/  HADD2.F32 R90, -RZ, R89.H1_H1 ;  /* 0x30000059ff5a7230 */ /* 0x000fe20000004100 */
[----:B------:R-:W-:Y:S01]  /*5c40*/  SHF.L.U32 R205, R184, 0x4, RZ ;  /* 0x00000004b8cd7819 */ /* 0x000fe200000006ff */
[----:B------:R-:W-:Y:S01]  /*5c50*/  HADD2.F32 R89, -RZ, R91.H0_H0 ;  /* 0x2000005bff597230 */ /* 0x000fe20000004100 */
[-C--:B------:R-:W-:Y:S01]  /*5c60*/  F2FP.F16.E4M3.UNPACK_B R103, R153.reuse ;  /* 0x00000099ff67723e */ /* 0x080fe200020006ff */
[--C-:B------:R-:W-:Y:S01]  /*5c70*/  HADD2.F32 R91, -RZ, R93.reuse.H0_H0 ;  /* 0x2000005dff5b7230 */ /* 0x100fe20000004100 */
[----:B------:R-:W-:Y:S01]  /*5c80*/  IADD3 R194, PT, PT, R205, R192, RZ ;  /* 0x000000c0cdc27210 */ /* 0x000fe20007ffe0ff */
[----:B------:R-:W-:Y:S01]  /*5c90*/  HADD2.F32 R94, -RZ, R93.H1_H1 ;  /* 0x3000005dff5e7230 */ /* 0x000fe20000004100 */
[----:B------:R-:W-:Y:S01]  /*5ca0*/  F2FP.F16.E4M3.UNPACK_B R105, R153.H1 ;  /* 0x00000099ff69723e */ /* 0x000fe200030006ff */
[----:B------:R-:W-:Y:S01]  /*5cb0*/  HADD2.F32 R93, -RZ, R95.H0_H0 ;  /* 0x2000005fff5d7230 */ /* 0x000fe20000004100 */
[-C--:B------:R-:W-:Y:S01]  /*5cc0*/  F2FP.F16.E4M3.UNPACK_B R107, R154.reuse ;  /* 0x0000009aff6b723e */ /* 0x080fe200020006ff */
[----:B------:R-:W-:Y:S01]  /*5cd0*/  HADD2.F32 R104, -RZ, R103.H1_H1 ;  /* 0x30000067ff687230 */ /* 0x000fe20000004100 */
[----:B------:R-:W-:Y:S01]  /*5ce0*/  F2FP.F16.E4M3.UNPACK_B R109, R154.H1 ;  /* 0x0000009aff6d723e */ /* 0x000fe200030006ff */
[C---:B--2---:R-:W-:Y:S01]  /*5cf0*/  FMUL R0, R78.reuse, R4 ;  /* 0x000000044e007220 */ /* 0x044fe20000400000 */
[C---:B-1----:R-:W-:Y:S01]  /*5d00*/  FMUL R2, R78.reuse, R5 ;  /* 0x000000054e027220 */ /* 0x042fe20000400000 */
[C---:B------:R-:W-:Y:S01]  /*5d10*/  FMUL R4, R78.reuse, R8 ;  /* 0x000000084e047220 */ /* 0x040fe20000400000 */
[C---:B------:R-:W-:Y:S01]  /*5d20*/  FMUL R5, R78.reuse, R9 ;  /* 0x000000094e057220 */ /* 0x040fe20000400000 */
[C---:B------:R-:W-:Y:S01]  /*5d30*/  FFMA R0, R81.reuse, R82, R0 ;  /* 0x0000005251007223 */ /* 0x040fe20000000000 */
[C---:B------:R-:W-:Y:S01]  /*5d40*/  FFMA R2, R81.reuse, R83, R2 ;  /* 0x0000005351027223 */ /* 0x040fe20000000002 */
[C---:B------:R-:W-:Y:S01]  /*5d50*/  FMUL R8, R78.reuse, R12 ;  /* 0x0000000c4e087220 */ /* 0x040fe20000400000 */
[C---:B------:R-:W-:Y:S01]  /*5d60*/  FMUL R9, R78.reuse, R13 ;  /* 0x0000000d4e097220 */ /* 0x040fe20000400000 */
[C---:B------:R-:W-:Y:S01]  /*5d70*/  FMUL R12, R78.reuse, R16 ;  /* 0x000000104e0c7220 */ /* 0x040fe20000400000 */
[C---:B------:R-:W-:Y:S01]  /*5d80*/  FMUL R13, R78.reuse, R17 ;  /* 0x000000114e0d7220 */ /* 0x040fe20000400000 */
[C---:B------:R-:W-:Y:S01]  /*5d90*/  FMUL R16, R78.reuse, R20 ;  /* 0x000000144e107220 */ /* 0x040fe20000400000 */
[C---:B------:R-:W-:Y:S01]  /*5da0*/  FMUL R17, R78.reuse, R21 ;  /* 0x000000154e117220 */ /* 0x040fe20000400000 */
[C---:B------:R-:W-:Y:S01]  /*5db0*/  FMUL R20, R78.reuse, R24 ;  /* 0x000000184e147220 */ /* 0x040fe20000400000 */
[C---:B------:R-:W-:Y:S01]  /*5dc0*/  FMUL R21, R78.reuse, R25 ;  /* 0x000000194e157220 */ /* 0x040fe20000400000 */
[----:B------:R-:W-:Y:S02]  /*5dd0*/  HADD2.F32 R108, -RZ, R107.H1_H1 ;  /* 0x3000006bff6c7230 */ /* 0x000fe40000004100 */
[C---:B------:R-:W-:Y:S01]  /*5de0*/  FMUL R24, R78.reuse, R28 ;  /* 0x0000001c4e187220 */ /* 0x040fe20000400000 */
[C---:B------:R-:W-:Y:S01]  /*5df0*/  FMUL R25, R78.reuse, R29 ;  /* 0x0000001d4e197220 */ /* 0x040fe20000400000 */
[C---:B------:R-:W-:Y:S01]  /*5e00*/  FMUL R28, R78.reuse, R32 ;  /* 0x000000204e1c7220 */ /* 0x040fe20000400000 */
[C---:B------:R-:W-:Y:S01]  /*5e10*/  FMUL R29, R78.reuse, R33 ;  /* 0x000000214e1d7220 */ /* 0x040fe20000400000 */
[C---:B------:R-:W-:Y:S01]  /*5e20*/  FMUL R32, R78.reuse, R36 ;  /* 0x000000244e207220 */ /* 0x040fe20000400000 */
[----:B------:R-:W-:Y:S01]  /*5e30*/  F2FP.F16.E4M3.UNPACK_B R111, R155 ;  /* 0x0000009bff6f723e */ /* 0x000fe200020006ff */
[C---:B------:R-:W-:Y:S01]  /*5e40*/  FMUL R33, R78.reuse, R37 ;  /* 0x000000254e217220 */ /* 0x040fe20000400000 */
[C---:B------:R-:W-:Y:S01]  /*5e50*/  FMUL R36, R78.reuse, R40 ;  /* 0x000000284e247220 */ /* 0x040fe20000400000 */
[----:B------:R-:W-:Y:S01]  /*5e60*/  F2FP.F16.E4M3.UNPACK_B R113, R155.H1 ;  /* 0x0000009bff71723e */ /* 0x000fe200030006ff */
[C---:B------:R-:W-:Y:S01]  /*5e70*/  FMUL R37, R78.reuse, R41 ;  /* 0x000000294e257220 */ /* 0x040fe20000400000 */
[----:B------:R-:W-:Y:S02]  /*5e80*/  HADD2.F32 R112, -RZ, R111.H1_H1 ;  /* 0x3000006fff707230 */ /* 0x000fe40000004100 */
        /* <DEDUP_REMOVED lines=26> */
[C---:B------:R-:W-:Y:S01]  /*6030*/  FFMA R3, R81.reuse, R84, R3 ;  /* 0x0000005451037223 */ /* 0x040fe20000000003 */
[C---:B------:R-:W-:Y:S01]  /*6040*/  FFMA R7, R81.reuse, R86, R7 ;  /* 0x0000005651077223 */ /* 0x040fe20000000007 */
[----:B------:R-:W-:Y:S01]  /*6050*/  F2FP.F16.E4M3.UNPACK_B R131, R160 ;  /* 0x000000a0ff83723e */ /* 0x000fe200020006ff */
[C---:B------:R-:W-:Y:S01]  /*6060*/  FFMA R4, R81.reuse, R85, R4 ;  /* 0x0000005551047223 */ /* 0x040fe20000000004 */
[C---:B------:R-:W-:Y:S01]  /*6070*/  FFMA R5, R81.reuse, R88, R5 ;  /* 0x0000005851057223 */ /* 0x040fe20000000005 */
[----:B------:R-:W-:Y:S01]  /*6080*/  F2FP.F16.E4M3.UNPACK_B R133, R160.H1 ;  /* 0x000000a0ff85723e */ /* 0x000fe200030006ff */
[----:B------:R-:W-:Y:S01]  /*6090*/  FFMA R6, R81, R87, R6 ;  /* 0x0000005751067223 */ /* 0x000fe20000000006 */
[----:B------:R-:W-:Y:S01]  /*60a0*/  F2FP.SATFINITE.E4M3.F32.PACK_AB_MERGE_C R195, R7, R3, RZ ;  /* 0x0000000307c3723e */ /* 0x000fe200048070ff */
[----:B------:R-:W-:Y:S02]  /*60b0*/  HADD2.F32 R128, -RZ, R127.H1_H1 ;  /* 0x3000007fff807230 */ /* 0x000fe40000004100 */
[----:B------:R-:W-:Y:S01]  /*60c0*/  FMUL R11, R78, R11 ;  /* 0x0000000b4e0b7220 */ /* 0x000fe20000400000 */
[----:B------:R-:W-:Y:S01]  /*60d0*/  HADD2.F32 R132, -RZ, R131.H1_H1 ;  /* 0x30000083ff847230 */ /* 0x000fe20000004100 */
[----:B------:R-:W-:Y:S01]  /*60e0*/  F2FP.SATFINITE.E4M3.F32.PACK_AB_MERGE_C R200, R2, R0, R195 ;  /* 0x0000000002c8723e */ /* 0x000fe200048070c3 */
[----:B------:R-:W-:Y:S01]  /*60f0*/  FMUL R10, R78, R14 ;  /* 0x0000000e4e0a7220 */ /* 0x000fe20000400000 */
[----:B------:R-:W-:Y:S01]  /*6100*/  IADD3 R195, PT, PT, R186, R207, RZ ;  /* 0x000000cfbac37210 */ /* 0x000fe20007ffe0ff */
[C---:B------:R-:W-:Y:S01]  /*6110*/  FFMA R11, R81.reuse, R90, R11 ;  /* 0x0000005a510b7223 */ /* 0x040fe2000000000b */
[C---:B------:R-:W-:Y:S01]  /*6120*/  FFMA R8, R81.reuse, R89, R8 ;  /* 0x0000005951087223 */ /* 0x040fe20000000008 */
[C---:B------:R-:W-:Y:S01]  /*6130*/  FFMA R9, R81.reuse, R92, R9 ;  /* 0x0000005c51097223 */ /* 0x040fe20000000009 */
[--C-:B------:R-:W-:Y:S02]  /*6140*/  HADD2.F32 R95, -RZ, R97.reuse.H0_H0 ;  /* 0x20000061ff5f7230 */ /* 0x100fe40000004100 */
[----:B------:R-:W-:Y:S01]  /*6150*/  FFMA R10, R81, R91, R10 ;  /* 0x0000005b510a7223 */ /* 0x000fe2000000000a */
[----:B------:R-:W-:Y:S01]  /*6160*/  F2FP.SATFINITE.E4M3.F32.PACK_AB_MERGE_C R201, R11, R6, RZ ;  /* 0x000000060bc9723e */ /* 0x000fe200048070ff */
[C---:B------:R-:W-:Y:S01]  /*6170*/  FMUL R15, R78.reuse, R15 ;  /* 0x0000000f4e0f7220 */ /* 0x040fe20000400000 */
[----:B------:R-:W-:Y:S02]  /*6180*/  HADD2.F32 R98, -RZ, R97.H1_H1 ;  /* 0x30000061ff627230 */ /* 0x000fe40000004100 */
[C---:B------:R-:W-:Y:S01]  /*6190*/  FMUL R14, R78.reuse, R18 ;  /* 0x000000124e0e7220 */ /* 0x040fe20000400000 */
[----:B------:R-:W-:Y:S01]  /*61a0*/  F2FP.SATFINITE.E4M3.F32.PACK_AB_MERGE_C R201, R5, R4, R201 ;  /* 0x0000000405c9723e */ /* 0x000fe200048070c9 */
[----:B------:R-:W-:Y:S02]  /*61b0*/  HADD2.F32 R97, -RZ, R99.H0_H0 ;  /* 0x20000063ff617230 */ /* 0x000fe40000004100 */
[C---:B------:R-:W-:Y:S01]  /*61c0*/  FFMA R15, R81.reuse, R94, R15 ;  /* 0x0000005e510f7223 */ /* 0x040fe2000000000f */
[C---:B------:R-:W-:Y:S01]  /*61d0*/  FFMA R12, R81.reuse, R93, R12 ;  /* 0x0000005d510c7223 */ /* 0x040fe2000000000c */
[----:B------:R-:W-:Y:S01]  /*61e0*/  FFMA R13, R81, R96, R13 ;  /* 0x00000060510d7223 */ /* 0x000fe2000000000d */
[----:B------:R-:W-:Y:S01]  /*61f0*/  F2FP.F16.E4M3.UNPACK_B R135, R161 ;  /* 0x000000a1ff87723e */ /* 0x000fe200020006ff */
[--C-:B------:R-:W-:Y:S01]  /*6200*/  HADD2.F32 R99, -RZ, R101.reuse.H0_H0 ;  /* 0x20000065ff637230 */ /* 0x100fe20000004100 */
[----:B------:R-:W-:Y:S01]  /*6210*/  F2FP.SATFINITE.E4M3.F32.PACK_AB_MERGE_C R202, R15, R10, RZ ;  /* 0x0000000a0fca723e */ /* 0x000fe200048070ff */
[----:B------:R-:W-:Y:S01]  /*6220*/  FFMA R14, R81, R95, R14 ;  /* 0x0000005f510e7223 */ /* 0x000fe2000000000e */
[C---:B------:R-:W-:Y:S01]  /*6230*/  FMUL R19, R78.reuse, R19 ;  /* 0x000000134e137220 */ /* 0x040fe20000400000 */
[----:B------:R-:W-:Y:S01]  /*6240*/  HADD2.F32 R102, -RZ, R101.H1_H1 ;  /* 0x30000065ff667230 */ /* 0x000fe20000004100 */
[----:B------:R-:W-:Y:S01]  /*6250*/  F2FP.SATFINITE.E4M3.F32.PACK_AB_MERGE_C R202, R9, R8, R202 ;  /* 0x0000000809ca723e */ /* 0x000fe200048070ca */
[----:B------:R-:W-:Y:S02]  /*6260*/  HADD2.F32 R101, -RZ, R103.H0_H0 ;  /* 0x20000067ff657230 */ /* 0x000fe40000004100 */
[C---:B------:R-:W-:Y:S01]  /*6270*/  FFMA R19, R81.reuse, R98, R19 ;  /* 0x0000006251137223 */ /* 0x040fe20000000013 */
[C---:B------:R-:W-:Y:S01]  /*6280*/  FFMA R16, R81.reuse, R97, R16 ;  /* 0x0000006151107223 */ /* 0x040fe20000000010 */
[----:B------:R-:W-:Y:S01]  /*6290*/  FFMA R17, R81, R100, R17 ;  /* 0x0000006451117223 */ /* 0x000fe20000000011 */
[----:B------:R-:W-:Y:S02]  /*62a0*/  HADD2.F32 R136, -RZ, R135.H1_H1 ;  /* 0x30000087ff887230 */ /* 0x000fe40000004100 */
[C---:B------:R-:W-:Y:S01]  /*62b0*/  FMUL R18, R78.reuse, R22 ;  /* 0x000000164e127220 */ /* 0x040fe20000400000 */
[----:B------:R-:W-:Y:S01]  /*62c0*/  F2FP.F16.E4M3.UNPACK_B R137, R161.H1 ;  /* 0x000000a1ff89723e */ /* 0x000fe200030006ff */
[C---:B------:R-:W-:Y:S01]  /*62d0*/  FMUL R23, R78.reuse, R23 ;  /* 0x000000174e177220 */ /* 0x040fe20000400000 */
[--C-:B------:R-:W-:Y:S01]  /*62e0*/  HADD2.F32 R103, -RZ, R105.reuse.H0_H0 ;  /* 0x20000069ff677230 */ /* 0x100fe20000004100 */
[----:B------:R-:W-:Y:S01]  /*62f0*/  F2FP.SATFINITE.E4M3.F32.PACK_AB_MERGE_C R203, R19, R14, RZ ;  /* 0x0000000e13cb723e */ /* 0x000fe200048070ff */
[C---:B------:R-:W-:Y:S01]  /*6300*/  FFMA R18, R81.reuse, R99, R18 ;  /* 0x0000006351127223 */ /* 0x040fe20000000012 */
[C---:B------:R-:W-:Y:S01]  /*6310*/  FFMA R23, R81.reuse, R102, R23 ;  /* 0x0000006651177223 */ /* 0x040fe20000000017 */
[----:B------:R-:W-:Y:S01]  /*6320*/  FFMA R20, R81, R101, R20 ;  /* 0x0000006551147223 */ /* 0x000fe20000000014 */
[----:B------:R-:W-:Y:S01]  /*6330*/  F2FP.F16.E4M3.UNPACK_B R139, R162 ;  /* 0x000000a2ff8b723e */ /* 0x000fe200020006ff */
[----:B------:R-:W-:Y:S01]  /*6340*/  HADD2.F32 R106, -RZ, R105.H1_H1 ;  /* 0x30000069ff6a7230 */ /* 0x000fe20000004100 */
[----:B------:R-:W-:Y:S01]  /*6350*/  F2FP.SATFINITE.E4M3.F32.PACK_AB_MERGE_C R203, R13, R12, R203 ;  /* 0x0000000c0dcb723e */ /* 0x000fe200048070cb */
[----:B------:R-:W-:Y:S01]  /*6360*/  FFMA R21, R81, R104, R21 ;  /* 0x0000006851157223 */ /* 0x000fe20000000015 */
[----:B------:R-:W-:Y:S01]  /*6370*/  F2FP.SATFINITE.E4M3.F32.PACK_AB_MERGE_C R208, R23, R18, RZ ;  /* 0x0000001217d0723e */ /* 0x000fe200048070ff */
[----:B------:R-:W-:Y:S02]  /*6380*/  HADD2.F32 R105, -RZ, R107.H0_H0 ;  /* 0x2000006bff697230 */ /* 0x000fe40000004100 */
[C---:B------:R-:W-:Y:S01]  /*6390*/  FMUL R22, R78.reuse, R26 ;  /* 0x0000001a4e167220 */ /* 0x040fe20000400000 */
[----:B------:R1:W-:Y:S01]  /*63a0*/  STS.128 [R172+UR49+0x8200], R200 ;  /* 0x008200c8ac007988 */ /* 0x0003e20008000c31 */
[----:B------:R-:W-:Y:S01]  /*63b0*/  F2FP.SATFINITE.E4M3.F32.PACK_AB_MERGE_C R208, R17, R16, R208 ;  /* 0x0000001011d0723e */ /* 0x000fe200048070d0 */
[----:B------:R-:W-:Y:S02]  /*63c0*/  HADD2.F32 R140, -RZ, R139.H1_H1 ;  /* 0x3000008bff8c7230 */ /* 0x000fe40000004100 */
[C---:B------:R-:W-:Y:S01]  /*63d0*/  FFMA R22, R81.reuse, R103, R22 ;  /* 0x0000006751167223 */ /* 0x040fe20000000016 */
[C---:B------:R-:W-:Y:S01]  /*63e0*/  FMUL R27, R78.reuse, R27 ;  /* 0x0000001b4e1b7220 */ /* 0x040fe20000400000 */
[--C-:B------:R-:W-:Y:S02]  /*63f0*/  HADD2.F32 R107, -RZ, R109.reuse.H0_H0 ;  /* 0x2000006dff6b7230 */ /* 0x100fe40000004100 */
[C---:B------:R-:W-:Y:S01]  /*6400*/  FMUL R26, R78.reuse, R30 ;  /* 0x0000001e4e1a7220 */ /* 0x040fe20000400000 */
[----:B------:R-:W-:Y:S02]  /*6410*/  HADD2.F32 R110, -RZ, R109.H1_H1 ;  /* 0x3000006dff6e7230 */ /* 0x000fe40000004100 */
[C---:B------:R-:W-:Y:S01]  /*6420*/  FFMA R27, R81.reuse, R106, R27 ;  /* 0x0000006a511b7223 */ /* 0x040fe2000000001b */
[C---:B------:R-:W-:Y:S01]  /*6430*/  FFMA R24, R81.reuse, R105, R24 ;  /* 0x0000006951187223 */ /* 0x040fe20000000018 */
[----:B------:R-:W-:Y:S01]  /*6440*/  FFMA R25, R81, R108, R25 ;  /* 0x0000006c51197223 */ /* 0x000fe20000000019 */
[----:B------:R-:W-:Y:S01]  /*6450*/  F2FP.F16.E4M3.UNPACK_B R141, R162.H1 ;  /* 0x000000a2ff8d723e */ /* 0x000fe200030006ff */
[----:B------:R-:W-:Y:S01]  /*6460*/  HADD2.F32 R109, -RZ, R111.H0_H0 ;  /* 0x2000006fff6d7230 */ /* 0x000fe20000004100 */
[----:B------:R-:W-:Y:S01]  /*6470*/  F2FP.SATFINITE.E4M3.F32.PACK_AB_MERGE_C R209, R27, R22, RZ ;  /* 0x000000161bd1723e */ /* 0x000fe200048070ff */
[----:B------:R-:W-:Y:S01]  /*6480*/  FFMA R26, R81, R107, R26 ;  /* 0x0000006b511a7223 */ /* 0x000fe2000000001a */
[C---:B------:R-:W-:Y:S01]  /*6490*/  FMUL R31, R78.reuse, R31 ;  /* 0x0000001f4e1f7220 */ /* 0x040fe20000400000 */
[--C-:B------:R-:W-:Y:S01]  /*64a0*/  HADD2.F32 R111, -RZ, R113.reuse.H0_H0 ;  /* 0x20000071ff6f7230 */ /* 0x100fe20000004100 */
[----:B------:R-:W-:Y:S01]  /*64b0*/  F2FP.SATFINITE.E4M3.F32.PACK_AB_MERGE_C R209, R21, R20, R209 ;  /* 0x0000001415d1723e */ /* 0x000fe200048070d1 */
[----:B------:R-:W-:Y:S02]  /*64c0*/  HADD2.F32 R114, -RZ, R113.H1_H1 ;  /* 0x30000071ff727230 */ /* 0x000fe40000004100 */
[C---:B------:R-:W-:Y:S01]  /*64d0*/  FFMA R31, R81.reuse, R110, R31 ;  /* 0x0000006e511f7223 */ /* 0x040fe2000000001f */
[C---:B------:R-:W-:Y:S01]  /*64e0*/  FFMA R28, R81.reuse, R109, R28 ;  /* 0x0000006d511c7223 */ /* 0x040fe2000000001c */
[----:B------:R-:W-:Y:S01]  /*64f0*/  FFMA R29, R81, R112, R29 ;  /* 0x00000070511d7223 */ /* 0x000fe2000000001d */
[----:B------:R-:W-:Y:S02]  /*6500*/  HADD2.F32 R113, -RZ, R115.H0_H0 ;  /* 0x20000073ff717230 */ /* 0x000fe40000004100 */
[C---:B------:R-:W-:Y:S01]  /*6510*/  FMUL R30, R78.reuse, R34 ;  /* 0x000000224e1e7220 */ /* 0x040fe20000400000 */
[----:B------:R-:W-:Y:S01]  /*6520*/  F2FP.F16.E4M3.UNPACK_B R143, R163 ;  /* 0x000000a3ff8f723e */ /* 0x000fe200020006ff */
[C---:B------:R-:W-:Y:S01]  /*6530*/  FMUL R35, R78.reuse, R35 ;  /* 0x000000234e237220 */ /* 0x040fe20000400000 */
[----:B------:R-:W-:Y:S01]  /*6540*/  HADD2.F32 R115, -RZ, R117.H0_H0 ;  /* 0x20000075ff737230 */ /* 0x000fe20000004100 */
[----:B------:R-:W-:Y:S01]  /*6550*/  F2FP.SATFINITE.E4M3.F32.PACK_AB_MERGE_C R210, R31, R26, RZ ;  /* 0x0000001a1fd2723e */ /* 0x000fe200048070ff */
[C---:B------:R-:W-:Y:S01]  /*6560*/  FFMA R30, R81.reuse, R111, R30 ;  /* 0x0000006f511e7223 */ /* 0x040fe2000000001e */
[C---:B------:R-:W-:Y:S01]  /*6570*/  FFMA R35, R81.reuse, R114, R35 ;  /* 0x0000007251237223 */ /* 0x040fe20000000023 */
[C---:B------:R-:W-:Y:S01]  /*6580*/  FFMA R32, R81.reuse, R113, R32 ;  /* 0x0000007151207223 */ /* 0x040fe20000000020 */
[----:B------:R-:W-:Y:S01]  /*6590*/  F2FP.F16.E4M3.UNPACK_B R145, R163.H1 ;  /* 0x000000a3ff91723e */ /* 0x000fe200030006ff */
[----:B------:R-:W-:Y:S01]  /*65a0*/  FFMA R33, R81, R116, R33 ;  /* 0x0000007451217223 */ /* 0x000fe20000000021 */
[----:B------:R-:W-:Y:S01]  /*65b0*/  F2FP.SATFINITE.E4M3.F32.PACK_AB_MERGE_C R210, R25, R24, R210 ;  /* 0x0000001819d2723e */ /* 0x000fe200048070d2 */
[----:B------:R-:W-:Y:S01]  /*65c0*/  HADD2.F32 R144, -RZ, R143.H1_H1 ;  /* 0x3000008fff907230 */ /* 0x000fe20000004100 */
[----:B------:R-:W-:Y:S01]  /*65d0*/  F2FP.SATFINITE.E4M3.F32.PACK_AB_MERGE_C R211, R35, R30, RZ ;  /* 0x0000001e23d3723e */ /* 0x000fe200048070ff */
[----:B------:R-:W-:Y:S02]  /*65e0*/  HADD2.F32 R118, -RZ, R117.H1_H1 ;  /* 0x30000075ff767230 */ /* 0x000fe40000004100 */
[C---:B------:R-:W-:Y:S01]  /*65f0*/  FMUL R34, R78.reuse, R38 ;  /* 0x000000264e227220 */ /* 0x040fe20000400000 */
[----:B------:R-:W-:Y:S01]  /*6600*/  HADD2.F32 R117, -RZ, R119.H0_H0 ;  /* 0x20000077ff757230 */ /* 0x000fe20000004100 */
[----:B------:R-:W-:Y:S01]  /*6610*/  F2FP.SATFINITE.E4M3.F32.PACK_AB_MERGE_C R211, R29, R28, R211 ;  /* 0x0000001c1dd3723e */ /* 0x000fe200048070d3 */
[C---:B------:R-:W-:Y:S01]  /*6620*/  FMUL R39, R78.reuse, R39 ;  /* 0x000000274e277220 */ /* 0x040fe20000400000 */
[--C-:B------:R-:W-:Y:S02]  /*6630*/  HADD2.F32 R119, -RZ, R121.reuse.H0_H0 ;  /* 0x20000079ff777230 */ /* 0x100fe40000004100 */
[C---:B------:R-:W-:Y:S01]  /*6640*/  FFMA R34, R81.reuse, R115, R34 ;  /* 0x0000007351227223 */ /* 0x040fe20000000022 */
[----:B------:R-:W-:Y:S01]  /*6650*/  HADD2.F32 R122, -RZ, R121.H1_H1 ;  /* 0x30000079ff7a7230 */ /* 0x000fe20000004100 */
[----:B------:R1:W-:Y:S01]  /*6660*/  STS.128 [R192+0x8010], R208 ;  /* 0x008010d0c0007388 */ /* 0x0003e20000000c00 */
[----:B------:R-:W-:Y:S02]  /*6670*/  HADD2.F32 R121, -RZ, R123.H0_H0 ;  /* 0x2000007bff797230 */ /* 0x000fe40000004100 */
[C---:B------:R-:W-:Y:S01]  /*6680*/  FFMA R39, R81.reuse, R118, R39 ;  /* 0x0000007651277223 */ /* 0x040fe20000000027 */
[C---:B------:R-:W-:Y:S01]  /*6690*/  FFMA R36, R81.reuse, R117, R36 ;  /* 0x0000007551247223 */ /* 0x040fe20000000024 */
[----:B------:R-:W-:Y:S01]  /*66a0*/  FFMA R37, R81, R120, R37 ;  /* 0x0000007851257223 */ /* 0x000fe20000000025 */
[C---:B------:R-:W-:Y:S01]  /*66b0*/  FMUL R38, R78.reuse, R42 ;  /* 0x0000002a4e267220 */ /* 0x040fe20000400000 */
[----:B------:R-:W-:Y:S01]  /*66c0*/  ISETP.NE.AND P0, PT, R189, RZ, PT ;  /* 0x000000ffbd00720c */ /* 0x000fe20003f05270 */
[C---:B------:R-:W-:Y:S01]  /*66d0*/  FMUL R43, R78.reuse, R43 ;  /* 0x0000002b4e2b7220 */ /* 0x040fe20000400000 */
[--C-:B------:R-:W-:Y:S01]  /*66e0*/  HADD2.F32 R123, -RZ, R125.reuse.H0_H0 ;  /* 0x2000007dff7b7230 */ /* 0x100fe20000004100 */
[----:B------:R-:W-:Y:S01]  /*66f0*/  F2FP.SATFINITE.E4M3.F32.PACK_AB_MERGE_C R212, R39, R34, RZ ;  /* 0x0000002227d4723e */ /* 0x000fe200048070ff */
[C---:B------:R-:W-:Y:S01]  /*6700*/  FFMA R38, R81.reuse, R119, R38 ;  /* 0x0000007751267223 */ /* 0x040fe20000000026 */
[C---:B------:R-:W-:Y:S01]  /*6710*/  FFMA R43, R81.reuse, R122, R43 ;  /* 0x0000007a512b7223 */ /* 0x040fe2000000002b */
[----:B------:R-:W-:Y:S01]  /*6720*/  FFMA R40, R81, R121, R40 ;  /* 0x0000007951287223 */ /* 0x000fe20000000028 */
[----:B------:R-:W-:Y:S01]  /*6730*/  F2FP.SATFINITE.E4M3.F32.PACK_AB_MERGE_C R212, R33, R32, R212 ;  /* 0x0000002021d4723e */ /* 0x000fe200048070d4 */
[----:B------:R-:W-:Y:S01]  /*6740*/  FFMA R41, R81, R124, R41 ;  /* 0x0000007c51297223 */ /* 0x000fe20000000029 */
[----:B------:R-:W-:Y:S01]  /*6750*/  HADD2.F32 R126, -RZ, R125.H1_H1 ;  /* 0x3000007dff7e7230 */ /* 0x000fe20000004100 */
[----:B------:R-:W-:Y:S01]  /*6760*/  F2FP.SATFINITE.E4M3.F32.PACK_AB_MERGE_C R213, R43, R38, RZ ;  /* 0x000000262bd5723e */ /* 0x000fe200048070ff */
[----:B------:R-:W-:Y:S02]  /*6770*/  HADD2.F32 R125, -RZ, R127.H0_H0 ;  /* 0x2000007fff7d7230 */ /* 0x000fe40000004100 */
[C---:B------:R-:W-:Y:S01]  /*6780*/  FMUL R42, R78.reuse, R46 ;  /* 0x0000002e4e2a7220 */ /* 0x040fe20000400000 */
[----:B------:R-:W-:Y:S01]  /*6790*/  FMUL R47, R78, R47 ;  /* 0x0000002f4e2f7220 */ /* 0x000fe20000400000 */
[--C-:B------:R-:W-:Y:S01]  /*67a0*/  HADD2.F32 R127, -RZ, R129.reuse.H0_H0 ;  /* 0x20000081ff7f7230 */ /* 0x100fe20000004100 */
[----:B------:R-:W-:Y:S01]  /*67b0*/  F2FP.SATFINITE.E4M3.F32.PACK_AB_MERGE_C R213, R37, R36, R213 ;  /* 0x0000002425d5723e */ /* 0x000fe200048070d5 */
[C---:B------:R-:W-:Y:S01]  /*67c0*/  FFMA R42, R81.reuse, R123, R42 ;  /* 0x0000007b512a7223 */ /* 0x040fe2000000002a */
[C---:B------:R-:W-:Y:S01]  /*67d0*/  FFMA R47, R81.reuse, R126, R47 ;  /* 0x0000007e512f7223 */ /* 0x040fe2000000002f */
[C---:B------:R-:W-:Y:S01]  /*67e0*/  FFMA R44, R81.reuse, R125, R44 ;  /* 0x0000007d512c7223 */ /* 0x040fe2000000002c */
[----:B------:R-:W-:Y:S01]  /*67f0*/  ISETP.NE.AND P6, PT, R198, RZ, PT ;  /* 0x000000ffc600720c */ /* 0x000fe20003fc5270 */
[----:B------:R-:W-:Y:S01]  /*6800*/  FFMA R45, R81, R128, R45 ;  /* 0x00000080512d7223 */ /* 0x000fe2000000002d */
[----:B------:R-:W-:Y:S01]  /*6810*/  HADD2.F32 R130, -RZ, R129.H1_H1 ;  /* 0x30000081ff827230 */ /* 0x000fe20000004100 */
[----:B------:R-:W-:Y:S01]  /*6820*/  F2FP.SATFINITE.E4M3.F32.PACK_AB_MERGE_C R214, R47, R42, RZ ;  /* 0x0000002a2fd6723e */ /* 0x000fe200048070ff */
[----:B------:R-:W-:Y:S02]  /*6830*/  HADD2.F32 R129, -RZ, R131.H0_H0 ;  /* 0x20000083ff817230 */ /* 0x000fe40000004100 */
[C---:B------:R-:W-:Y:S01]  /*6840*/  FMUL R46, R78.reuse, R50 ;  /* 0x000000324e2e7220 */ /* 0x040fe20000400000 */
[C---:B------:R-:W-:Y:S01]  /*6850*/  FMUL R51, R78.reuse, R51 ;  /* 0x000000334e337220 */ /* 0x040fe20000400000 */
[--C-:B------:R-:W-:Y:S02]  /*6860*/  HADD2.F32 R131, -RZ, R133.reuse.H0_H0 ;  /* 0x20000085ff837230 */ /* 0x100fe40000004100 */
[C---:B------:R-:W-:Y:S01]  /*6870*/  FMUL R50, R78.reuse, R54 ;  /* 0x000000364e327220 */ /* 0x040fe20000400000 */
[C---:B------:R-:W-:Y:S01]  /*6880*/  FFMA R46, R81.reuse, R127, R46 ;  /* 0x0000007f512e7223 */ /* 0x040fe2000000002e */
[----:B------:R-:W-:Y:S02]  /*6890*/  HADD2.F32 R134, -RZ, R133.H1_H1 ;  /* 0x30000085ff867230 */ /* 0x000fe40000004100 */
[C---:B------:R-:W-:Y:S01]  /*68a0*/  FFMA R51, R81.reuse, R130, R51 ;  /* 0x0000008251337223 */ /* 0x040fe20000000033 */
[----:B------:R-:W-:Y:S02]  /*68b0*/  HADD2.F32 R133, -RZ, R135.H0_H0 ;  /* 0x20000087ff857230 */ /* 0x000fe40000004100 */
[C---:B------:R-:W-:Y:S01]  /*68c0*/  FMUL R55, R78.reuse, R55 ;  /* 0x000000374e377220 */ /* 0x040fe20000400000 */
[C---:B------:R-:W-:Y:S01]  /*68d0*/  FFMA R48, R81.reuse, R129, R48 ;  /* 0x0000008151307223 */ /* 0x040fe20000000030 */
[C---:B------:R-:W-:Y:S01]  /*68e0*/  FFMA R49, R81.reuse, R132, R49 ;  /* 0x0000008451317223 */ /* 0x040fe20000000031 */
[--C-:B------:R-:W-:Y:S02]  /*68f0*/  HADD2.F32 R135, -RZ, R137.reuse.H0_H0 ;  /* 0x20000089ff877230 */ /* 0x100fe40000004100 */
[C---:B------:R-:W-:Y:S01]  /*6900*/  FFMA R50, R81.reuse, R131, R50 ;  /* 0x0000008351327223 */ /* 0x040fe20000000032 */
[----:B------:R-:W-:Y:S02]  /*6910*/  HADD2.F32 R138, -RZ, R137.H1_H1 ;  /* 0x30000089ff8a7230 */ /* 0x000fe40000004100 */
[C---:B------:R-:W-:Y:S01]  /*6920*/  FMUL R54, R78.reuse, R58 ;  /* 0x0000003a4e367220 */ /* 0x040fe20000400000 */
[----:B------:R-:W-:Y:S02]  /*6930*/  HADD2.F32 R137, -RZ, R139.H0_H0 ;  /* 0x2000008bff897230 */ /* 0x000fe40000004100 */
[C---:B------:R-:W-:Y:S01]  /*6940*/  FFMA R55, R81.reuse, R134, R55 ;  /* 0x0000008651377223 */ /* 0x040fe20000000037 */
        /* <DEDUP_REMOVED lines=16> */
[----:B------:R-:W-:Y:S01]  /*6a50*/  FFMA R63, R81, R142, R63 ;  /* 0x0000008e513f7223 */ /* 0x000fe2000000003f */
[----:B------:R-:W-:Y:S01]  /*6a60*/  FMUL R67, R78, R67 ;  /* 0x000000434e437220 */ /* 0x000fe20000400000 */
[----:B------:R-:W-:Y:S01]  /*6a70*/  F2FP.SATFINITE.E4M3.F32.PACK_AB_MERGE_C R215, R51, R46, RZ ;  /* 0x0000002e33d7723e */ /* 0x000fe200048070ff */
[C---:B------:R-:W-:Y:S01]  /*6a80*/  FFMA R60, R81.reuse, R141, R60 ;  /* 0x0000008d513c7223 */ /* 0x040fe2000000003c */
[C---:B------:R-:W-:Y:S01]  /*6a90*/  FFMA R61, R81.reuse, R144, R61 ;  /* 0x00000090513d7223 */ /* 0x040fe2000000003d */
[C---:B------:R-:W-:Y:S01]  /*6aa0*/  FFMA R62, R81.reuse, R143, R62 ;  /* 0x0000008f513e7223 */ /* 0x040fe2000000003e */
[----:B------:R-:W-:Y:S01]  /*6ab0*/  FFMA R67, R81, R146, R67 ;  /* 0x0000009251437223 */ /* 0x000fe20000000043 */
[----:B------:R-:W-:Y:S02]  /*6ac0*/  F2FP.SATFINITE.E4M3.F32.PACK_AB_MERGE_C R214, R41, R40, R214 ;  /* 0x0000002829d6723e */ /* 0x000fe400048070d6 */
[----:B------:R-:W-:Y:S02]  /*6ad0*/  F2FP.SATFINITE.E4M3.F32.PACK_AB_MERGE_C R215, R45, R44, R215 ;  /* 0x0000002c2dd7723e */ /* 0x000fe400048070d7 */
[----:B------:R-:W-:Y:S02]  /*6ae0*/  F2FP.SATFINITE.E4M3.F32.PACK_AB_MERGE_C R216, R55, R50, RZ ;  /* 0x0000003237d8723e */ /* 0x000fe400048070ff */
[----:B------:R-:W-:Y:S01]  /*6af0*/  F2FP.SATFINITE.E4M3.F32.PACK_AB_MERGE_C R217, R59, R54, RZ ;  /* 0x000000363bd9723e */ /* 0x000fe200048070ff */
[----:B------:R1:W-:Y:S01]  /*6b00*/  STS.128 [R195+0x8020], R212 ;  /* 0x008020d4c3007388 */ /* 0x0003e20000000c00 */
[----:B------:R-:W-:Y:S02]  /*6b10*/  F2FP.SATFINITE.E4M3.F32.PACK_AB_MERGE_C R218, R63, R58, RZ ;  /* 0x0000003a3fda723e */ /* 0x000fe400048070ff */
[----:B------:R-:W-:Y:S02]  /*6b20*/  F2FP.SATFINITE.E4M3.F32.PACK_AB_MERGE_C R219, R67, R62, RZ ;  /* 0x0000003e43db723e */ /* 0x000fe400048070ff */
[----:B------:R-:W-:Y:S02]  /*6b30*/  F2FP.SATFINITE.E4M3.F32.PACK_AB_MERGE_C R216, R49, R48, R216 ;  /* 0x0000003031d8723e */ /* 0x000fe400048070d8 */
[----:B------:R-:W-:Y:S02]  /*6b40*/  F2FP.SATFINITE.E4M3.F32.PACK_AB_MERGE_C R217, R53, R52, R217 ;  /* 0x0000003435d9723e */ /* 0x000fe400048070d9 */
[----:B------:R-:W-:Y:S02]  /*6b50*/  F2FP.SATFINITE.E4M3.F32.PACK_AB_MERGE_C R218, R57, R56, R218 ;  /* 0x0000003839da723e */ /* 0x000fe400048070da */
[----:B------:R-:W-:Y:S02]  /*6b60*/  F2FP.SATFINITE.E4M3.F32.PACK_AB_MERGE_C R219, R61, R60, R219 ;  /* 0x0000003c3ddb723e */ /* 0x000fe400048070db */
[----:B------:R-:W-:Y:S02]  /*6b70*/  LEA R204, R181, UR49, 0x3 ;  /* 0x00000031b5cc7c11 */ /* 0x000fe4000f8e18ff */
[----:B------:R-:W-:Y:S01]  /*6b80*/  @P6 SHF.L.U32 R221, R180, 0x1f, RZ ;  /* 0x0000001fb4dd6819 */ /* 0x000fe200000006ff */
[----:B------:R1:W-:Y:S01]  /*6b90*/  STS.128 [R194+0x8010], R216 ;  /* 0x008010d8c2007388 */ /* 0x0003e20000000c00 */
[----:B------:R-:W-:Y:S01]  /*6ba0*/  @!PT LDS RZ, [RZ] ;  /* 0x00000000fffff984 */ /* 0x000fe20000000800 */
[----:B------:R-:W-:Y:S01]  /*6bb0*/  @!PT LDS RZ, [RZ] ;  /* 0x00000000fffff984 */ /* 0x000fe20000000800 */
[----:B------:R-:W-:Y:S01]  /*6bc0*/  @!PT LDS RZ, [RZ] ;  /* 0x00000000fffff984 */ /* 0x000fe20000000800 */
[----:B------:R-:W-:Y:S01]  /*6bd0*/  @!PT LDS RZ, [RZ] ;  /* 0x00000000fffff984 */ /* 0x000fe20000000800 */
[----:B------:R2:W-:Y:S07]  /*6be0*/  MEMBAR.ALL.CTA ;  /* 0x0000000000007992 */ /* 0x0005ee0000008000 */
[----:B--2---:R-:W2:Y:S02]  /*6bf0*/  FENCE.VIEW.ASYNC.S ;  /* 0x00000000000073c6 */ /* 0x004ea40000000000 */
[----:B--2---:R-:W-:Y:S06]  /*6c00*/  BAR.SYNC.DEFER_BLOCKING 0x1, 0x80 ;  /* 0x0042000000007b1d */ /* 0x004fec0000010000 */
[----:B------:R-:W-:Y:S05]  /*6c10*/  @P0 BRA `(.L_x_97) ;  /* 0x0000000000280947 */ /* 0x000fea0003800000 */
[----:B------:R-:W-:Y:S02]  /*6c20*/  UIADD3 UR4, UPT, UPT, UR49, 0x8200, URZ ;  /* 0x0000820031047890 */ /* 0x000fe4000fffe0ff */
[----:B------:R-:W-:Y:S01]  /*6c30*/  UIADD3 UR6, UP0, UPT, UR52, 0x680, URZ ;  /* 0x0000068034067890 */ /* 0x000fe2000ff1e0ff */
[----:B------:R-:W-:Y:S03]  /*6c40*/  UMOV UR43, UR36 ;  /* 0x00000024002b7c82 */ /* 0x000fe60008000000 */
[----:B------:R-:W-:Y:S01]  /*6c50*/  MOV R188, UR4 ;  /* 0x0000000400bc7c02 */ /* 0x000fe20008000f00 */
[----:B------:R-:W-:Y:S03]  /*6c60*/  UIADD3.X UR7, UPT, UPT, URZ, UR53, URZ, UP0, !UPT ;  /* 0x00000035ff077290 */ /* 0x000fe600087fe4ff */
[----:B------:R-:W-:Y:S11]  /*6c70*/  R2UR UR40, R188 ;  /* 0x00000000bc2872ca */ /* 0x000ff600000e0000 */
[----:B------:R-:W-:Y:S02]  /*6c80*/  @!UPT UIADD3 URZ, UPT, UPT, URZ, URZ, URZ ;  /* 0x000000fffffff290 */ /* 0x000fe4000fffe0ff */
[----:B------:R2:W-:Y:S01]  /*6c90*/  UTMASTG.3D [UR40], [UR6] ;  /* 0x00000028060073b5 */ /* 0x0005e20008010000 */
[----:B------:R0:W-:Y:S01]  /*6ca0*/  UTMACMDFLUSH ;  /* 0x00000000000079b7 */ /* 0x0001e20000000000 */
[----:B--2---:R-:W-:Y:S04]  /*6cb0*/  DEPBAR.LE SB0, 0x1 ;  /* 0x000080400000791a */ /* 0x004fe80000000000 */
.L_x_97:
[----:B------:R-:W-:Y:S05]  /*6cc0*/  BSYNC.RECONVERGENT B0 ;  /* 0x0000000000007941 */ /* 0x000fea0003800200 */
.L_x_96:
[----:B------:R-:W-:Y:S06]  /*6cd0*/  BAR.SYNC.DEFER_BLOCKING 0x1, 0x80 ;  /* 0x0042000000007b1d */ /* 0x000fec0000010000 */
[----:B------:R-:W2:Y:S01]  /*6ce0*/  @P6 SYNCS.PHASECHK.TRANS64.TRYWAIT P0, [R204+URZ+0x30], R221 ;  /* 0x000030ddcc0065a7 */ /* 0x000ea200080011ff */
[----:B------:R-:W-:Y:S01]  /*6cf0*/  BSSY B1, `(.L_x_98) ;  /* 0x0000023000017945 */ /* 0x000fe20003800000 */
[----:B--2---:R-:W-:Y:S03]  /*6d00*/  @P6 SEL R196, RZ, 0x1, !P0 ;  /* 0x00000001ffc46807 */ /* 0x004fe60004000000 */
[----:B------:R-:W-:Y:S05]  /*6d10*/  @!P6 BRA `(.L_x_99) ;  /* 0x000000000080e947 */ /* 0x000fea0003800000 */
[----:B------:R-:W-:Y:S01]  /*6d20*/  ISETP.NE.AND P1, PT, R197, RZ, PT ;  /* 0x000000ffc500720c */ /* 0x000fe20003f25270 */
[----:B------:R-:W-:Y:S01]  /*6d30*/  BSSY B0, `(.L_x_100) ;  /* 0x000000a000007945 */ /* 0x000fe20003800000 */
[----:B------:R-:W-:Y:S11]  /*6d40*/  ISETP.NE.AND P0, PT, R196, RZ, PT ;  /* 0x000000ffc400720c */ /* 0x000ff60003f05270 */
[----:B------:R-:W-:Y:S04]  /*6d50*/  @P1 IMAD R0, R181, 0x2000, R186 ;  /* 0x00002000b5001824 */ /* 0x000fe800078e02ba */
[C---:B------:R-:W-:Y:S01]  /*6d60*/  @P1 IMAD.IADD R6, R0.reuse, 0x1, R199 ;  /* 0x0000000100061824 */ /* 0x040fe200078e02c7 */
[----:B------:R-:W-:Y:S03]  /*6d70*/  @P1 IADD3 R4, PT, PT, R0, R207, RZ ;  /* 0x000000cf00041210 */ /* 0x000fe60007ffe0ff */
[----:B------:R-:W-:Y:S01]  /*6d80*/  @P1 IMAD.IADD R2, R205, 0x1, R6 ;  /* 0x00000001cd021824 */ /* 0x000fe200078e0206 */
[----:B------:R-:W-:Y:S06]  /*6d90*/  @P0 BRA `(.L_x_101) ;  /* 0x00000000000c0947 */ /* 0x000fec0003800000 */
[----:B------:R-:W-:Y:S04]  /*6da0*/  SHF.L.U32 R3, R180, 0x1f, RZ ;  /* 0x0000001fb4037819 */ /* 0x000fe800000006ff */
[----:B------:R-:W2:Y:S02]  /*6db0*/  SYNCS.PHASECHK.TRANS64.TRYWAIT P0, [R204+URZ+0x30], R3 ;  /* 0x00003003cc0075a7 */ /* 0x000ea400080011ff */
[----:B--2---:R-:W-:Y:S05]  /*6dc0*/  @!P0 BRA `(.L_x_102) ;  /* 0x0000004800b48947 */ /* 0x004fea0003800000 */
.L_x_101:
[----:B------:R-:W-:Y:S05]  /*6dd0*/  BSYNC B0 ;  /* 0x0000000000007941 */ /* 0x000fea0003800000 */
.L_x_100:
[----:B------:R-:W-:Y:S01]  /*6de0*/  ISETP.NE.AND P0, PT, R197, RZ, PT ;  /* 0x000000ffc500720c */ /* 0x000fe20003f05270 */
[----:B--2---:R-:W-:Y:S02]  /*6df0*/  VIADD R204, R204, 0x50 ;  /* 0x00000050cccc7836 */ /* 0x004fe40000000000 */
[----:B------:R-:W-:Y:S02]  /*6e00*/  IMAD.U32 R3, RZ, RZ, UR37 ;  /* 0x00000025ff037e24 */ /* 0x000fe4000f8e00ff */
[----:B------:R-:W-:Y:S03]  /*6e10*/  VIADD R181, R181, 0x1 ;  /* 0x00000001b5b57836 */ /* 0x000fe60000000000 */
[----:B------:R-:W-:Y:S05]  /*6e20*/  PRMT R3, R3, 0x654, R204 ;  /* 0x0000065403037816 */ /* 0x000fea00000000cc */
[----:B------:R2:W3:Y:S04]  /*6e30*/  @P0 LDS.128 R148, [R0] ;  /* 0x0000000000940984 */ /* 0x0004e80000000c00 */
[----:B------:R2:W4:Y:S04]  /*6e40*/  @P0 LDS.128 R156, [R4+0x20] ;  /* 0x00002000049c0984 */ /* 0x0005280000000c00 */
        /* <DEDUP_REMOVED lines=9> */
[----:B------:R-:W-:Y:S01]  /*6ee0*/  SEL R181, R181, RZ, P0 ;  /* 0x000000ffb5b57207 */ /* 0x000fe20000000000 */
[----:B-----5:R5:W-:Y:S02]  /*6ef0*/  SYNCS.ARRIVE.TRANS64.RED.A1T0 RZ, [R3+URZ], RZ ;  /* 0x000000ff03ff79a7 */ /* 0x020be400081004ff */
[----:B-----5:R-:W-:Y:S04]  /*6f00*/  SEL R3, RZ, 0x1, P0 ;  /* 0x00000001ff037807 */ /* 0x020fe80000000000 */
[----:B--234-:R-:W-:Y:S02]  /*6f10*/  LOP3.LUT R180, R180, R3, RZ, 0x3c, !PT ;  /* 0x00000003b4b47212 */ /* 0x01cfe400078e3cff */
.L_x_99:
[----:B------:R-:W-:Y:S05]  /*6f20*/  BSYNC B1 ;  /* 0x0000000000017941 */ /* 0x000fea0003800000 */
.L_x_98:
[----:B------:R-:W-:Y:S01]  /*6f30*/  VIADD R0, R80, 0x40 ;  /* 0x0000004050007836 */ /* 0x000fe20000000000 */
[----:B------:R-:W-:Y:S04]  /*6f40*/  BSSY.RECONVERGENT B6, `(.L_x_103) ;  /* 0x0000015000067945 */ /* 0x000fe80003800200 */
[----:B------:R-:W-:Y:S04]  /*6f50*/  SHF.R.U32.HI R0, RZ, 0x15, R0 ;  /* 0x00000015ff007819 */ /* 0x000fe80000011600 */
[----:B------:R-:W-:Y:S11]  /*6f60*/  LOP3.LUT P0, RZ, R0, 0x3, R173, 0x48, !PT ;  /* 0x0000000300ff7812 */ /* 0x000ff600078048ad */
[----:B------:R-:W-:Y:S02]  /*6f70*/  @!UPT UIADD3 URZ, UPT, UPT, URZ, URZ, URZ ;  /* 0x000000fffffff290 */ /* 0x000fe4000fffe0ff */
[----:B------:R-:W-:Y:S05]  /*6f80*/  @!P0 BRA `(.L_x_104) ;  /* 0x0000000000408947 */ /* 0x000fea0003800000 */
[----:B------:R-:W2:Y:S01]  /*6f90*/  LDCU.64 UR8, c[0x4][0x78] ;  /* 0x01000f00ff0877ac */ /* 0x000ea20008000a00 */
[----:B------:R-:W-:Y:S01]  /*6fa0*/  MOV R3, 0x0 ;  /* 0x0000000000037802 */ /* 0x000fe20000000f00 */
[----:B------:R-:W-:Y:S02]  /*6fb0*/  HFMA2 R12, -RZ, RZ, 0, 5.9604644775390625e-08 ;  /* 0x00000001ff0c7431 */ /* 0x000fe400000001ff */
[----:B------:R-:W-:Y:S02]  /*6fc0*/  IMAD.MOV.U32 R8, RZ, RZ, 0x192 ;  /* 0x00000192ff087424 */ /* 0x000fe400078e00ff */
[----:B------:R-:W-:Y:S01]  /*6fd0*/  IMAD.MOV.U32 R13, RZ, RZ, RZ ;  /* 0x000000ffff0d7224 */ /* 0x000fe200078e00ff */
[----:B------:R-:W3:Y:S01]  /*6fe0*/  LDCU.64 UR6, c[0x4][0x80] ;  /* 0x01001000ff0677ac */ /* 0x000ee20008000a00 */
[----:B------:R-:W4:Y:S01]  /*6ff0*/  LDC.64 R2, c[0x4][R3] ;  /* 0x0100000003027b82 */ /* 0x000f220000000a00 */
[----:B------:R-:W5:Y:S01]  /*7000*/  LDCU.64 UR4, c[0x4][0x18] ;  /* 0x01000300ff0477ac */ /* 0x000f620008000a00 */
[----:B--2---:R-:W-:Y:S01]  /*7010*/  MOV R5, UR9 ;  /* 0x0000000900057c02 */ /* 0x004fe20008000f00 */
[----:B------:R-:W-:Y:S01]  /*7020*/  IMAD.U32 R4, RZ, RZ, UR8 ;  /* 0x00000008ff047e24 */ /* 0x000fe2000f8e00ff */
[----:B---3--:R-:W-:Y:S01]  /*7030*/  MOV R7, UR7 ;  /* 0x0000000700077c02 */ /* 0x008fe20008000f00 */
[----:B------:R-:W-:Y:S01]  /*7040*/  IMAD.U32 R6, RZ, RZ, UR6 ;  /* 0x00000006ff067e24 */ /* 0x000fe2000f8e00ff */
[----:B-----5:R-:W-:Y:S01]  /*7050*/  MOV R11, UR5 ;  /* 0x00000005000b7c02 */ /* 0x020fe20008000f00 */
[----:B------:R-:W-:Y:S02]  /*7060*/  IMAD.U32 R10, RZ, RZ, UR4 ;  /* 0x00000004ff0a7e24 */ /* 0x000fe4000f8e00ff */
[----:B------:R-:W-:Y:S07]  /*7070*/  LEPC R20, `(.L_x_104) ;  /* 0x000000001014794e */ /* 0x000fee0000000000 */
[----:B-1--4-:R-:W-:Y:S05]  /*7080*/  CALL.ABS.NOINC R2 ;  /* 0x0000000002007343 */ /* 0x012fea0003c00000 */
.L_x_104:
[----:B------:R-:W-:Y:S05]  /*7090*/  BSYNC.RECONVERGENT B6 ;  /* 0x0000000000067941 */ /* 0x000fea0003800200 */
.L_x_103:
[----:B------:R-:W-:Y:S01]  /*70a0*/  F2FP.F16.E4M3.UNPACK_B R4, R149 ;  /* 0x00000095ff04723e */ /* 0x000fe200020006ff */
[----:B------:R-:W-:Y:S05]  /*70b0*/  WARPSYNC.ALL ;  /* 0x0000000000007948 */ /* 0x000fea0003800000 */
[----:B------:R-:W-:Y:S01]  /*70c0*/  R2UR UR4, R80 ;  /* 0x00000000500472ca */ /* 0x000fe200000e0000 */
[--C-:B------:R-:W-:Y:S01]  /*70d0*/  HADD2.F32 R88, -RZ, R4.reuse.H0_H0 ;  /* 0x20000004ff587230 */ /* 0x100fe20000004100 */
[-C--:B------:R-:W-:Y:S01]  /*70e0*/  F2FP.F16.E4M3.UNPACK_B R0, R148.reuse ;  /* 0x00000094ff00723e */ /* 0x080fe200020006ff */
[----:B------:R-:W-:Y:S01]  /*70f0*/  HADD2.F32 R83, -RZ, R4.H1_H1 ;  /* 0x30000004ff537230 */ /* 0x000fe20000004100 */
[----:B------:R-:W-:Y:S01]  /*7100*/  F2FP.F16.E4M3.UNPACK_B R4, R151 ;  /* 0x00000097ff04723e */ /* 0x000fe200020006ff */
[----:B------:R-:W-:Y:S01]  /*7110*/  BSSY.RECONVERGENT B0, `(.L_x_105) ;  /* 0x0000116000007945 */ /* 0x000fe20003800200 */
[----:B------:R-:W-:Y:S01]  /*7120*/  F2FP.F16.E4M3.UNPACK_B R3, R148.H1 ;  /* 0x00000094ff03723e */ /* 0x000fe200030006ff */
[--C-:B------:R-:W-:Y:S01]  /*7130*/  HADD2.F32 R2, -RZ, R0.reuse.H0_H0 ;  /* 0x20000000ff027230 */ /* 0x100fe20000004100 */
[----:B-1----:R-:W-:Y:S01]  /*7140*/  F2FP.F16.E4M3.UNPACK_B R135, R162 ;  /* 0x000000a2ff87723e */ /* 0x002fe200020006ff */
[----:B------:R-:W-:Y:S01]  /*7150*/  HADD2.F32 R82, -RZ, R0.H1_H1 ;  /* 0x30000000ff527230 */ /* 0x000fe20000004100 */
[----:B------:R-:W-:Y:S01]  /*7160*/  F2FP.F16.E4M3.UNPACK_B R0, R149.H1 ;  /* 0x00000095ff00723e */ /* 0x000fe200030006ff */
[--C-:B------:R-:W-:Y:S01]  /*7170*/  HADD2.F32 R84, -RZ, R3.reuse.H0_H0 ;  /* 0x20000003ff547230 */ /* 0x100fe20000004100 */
[----:B------:R-:W-:Y:S01]  /*7180*/  F2FP.F16.E4M3.UNPACK_B R125, R159.H1 ;  /* 0x0000009fff7d723e */ /* 0x000fe200030006ff */
[----:B------:R-:W-:Y:S01]  /*7190*/  HADD2.F32 R86, -RZ, R3.H1_H1 ;  /* 0x30000003ff567230 */ /* 0x000fe20000004100 */
[-C--:B------:R-:W-:Y:S01]  /*71a0*/  F2FP.F16.E4M3.UNPACK_B R3, R150.reuse ;  /* 0x00000096ff03723e */ /* 0x080fe200020006ff */
[--C-:B------:R-:W-:Y:S01]  /*71b0*/  HADD2.F32 R90, -RZ, R0.reuse.H0_H0 ;  /* 0x20000000ff5a7230 */ /* 0x100fe20000004100 */
[----:B------:R-:W-:Y:S01]  /*71c0*/  ISETP.NE.AND P0, PT, R189, RZ, PT ;  /* 0x000000ffbd00720c */ /* 0x000fe20003f05270 */
[----:B------:R-:W-:Y:S01]  /*71d0*/  HADD2.F32 R85, -RZ, R0.H1_H1 ;  /* 0x30000000ff557230 */ /* 0x000fe20000004100 */
[----:B------:R-:W-:Y:S01]  /*71e0*/  F2FP.F16.E4M3.UNPACK_B R0, R150.H1 ;  /* 0x00000096ff00723e */ /* 0x000fe200030006ff */
[--C-:B------:R-:W-:Y:S01]  /*71f0*/  HADD2.F32 R92, -RZ, R3.reuse.H0_H0 ;  /* 0x20000003ff5c7230 */ /* 0x100fe20000004100 */
[----:B------:R-:W-:Y:S01]  /*7200*/  ISETP.NE.AND P6, PT, R198, RZ, PT ;  /* 0x000000ffc600720c */ /* 0x000fe20003fc5270 */
[----:B------:R-:W-:Y:S01]  /*7210*/  HADD2.F32 R87, -RZ, R3.H1_H1 ;  /* 0x30000003ff577230 */ /* 0x000fe20000004100 */
[----:B------:R-:W-:Y:S01]  /*7220*/  F2FP.F16.E4M3.UNPACK_B R3, R151.H1 ;  /* 0x00000097ff03723e */ /* 0x000fe200030006ff */
[--C-:B------:R-:W-:Y:S02]  /*7230*/  HADD2.F32 R94, -RZ, R0.reuse.H0_H0 ;  /* 0x20000000ff5e7230 */ /* 0x100fe40000004100 */
[----:B------:R-:W-:Y:S01]  /*7240*/  HADD2.F32 R89, -RZ, R0.H1_H1 ;  /* 0x30000000ff597230 */ /* 0x000fe20000004100 */
[-C--:B------:R-:W-:Y:S01]  /*7250*/  F2FP.F16.E4M3.UNPACK_B R0, R152.reuse ;  /* 0x00000098ff00723e */ /* 0x080fe200020006ff */
[--C-:B------:R-:W-:Y:S02]  /*7260*/  HADD2.F32 R96, -RZ, R4.reuse.H0_H0 ;  /* 0x20000004ff607230 */ /* 0x100fe40000004100 */
[----:B------:R-:W-:Y:S01]  /*7270*/  HADD2.F32 R91, -RZ, R4.H1_H1 ;  /* 0x30000004ff5b7230 */ /* 0x000fe20000004100 */
[-C--:B------:R-:W-:Y:S01]  /*7280*/  F2FP.F16.E4M3.UNPACK_B R4, R153.reuse ;  /* 0x00000099ff04723e */ /* 0x080fe200020006ff */
[--C-:B------:R-:W-:Y:S02]  /*7290*/  HADD2.F32 R100, -RZ, R0.reuse.H0_H0 ;  /* 0x20000000ff647230 */ /* 0x100fe40000004100 */
[----:B------:R-:W-:Y:S01]  /*72a0*/  HADD2.F32 R95, -RZ, R0.H1_H1 ;  /* 0x30000000ff5f7230 */ /* 0x000fe20000004100 */
[----:B------:R-:W-:Y:S01]  /*72b0*/  F2FP.F16.E4M3.UNPACK_B R0, R153.H1 ;  /* 0x00000099ff00723e */ /* 0x000fe200030006ff */
[--C-:B------:R-:W-:Y:S02]  /*72c0*/  HADD2.F32 R98, -RZ, R3.reuse.H0_H0 ;  /* 0x20000003ff627230 */ /* 0x100fe40000004100 */
[----:B------:R-:W-:Y:S01]  /*72d0*/  HADD2.F32 R93, -RZ, R3.H1_H1 ;  /* 0x30000003ff5d7230 */ /* 0x000fe20000004100 */
[----:B------:R-:W-:Y:S01]  /*72e0*/  F2FP.F16.E4M3.UNPACK_B R3, R152.H1 ;  /* 0x00000098ff03723e */ /* 0x000fe200030006ff */
[--C-:B------:R-:W-:Y:S02]  /*72f0*/  HADD2.F32 R106, -RZ, R0.reuse.H0_H0 ;  /* 0x20000000ff6a7230 */ /* 0x100fe40000004100 */
[----:B------:R-:W-:Y:S01]  /*7300*/  HADD2.F32 R101, -RZ, R0.H1_H1 ;  /* 0x30000000ff657230 */ /* 0x000fe20000004100 */
[-C--:B------:R-:W-:Y:S01]  /*7310*/  F2FP.F16.E4M3.UNPACK_B R0, R154.reuse.H1 ;  /* 0x0000009aff00723e */ /* 0x080fe200030006ff */
[--C-:B------:R-:W-:Y:S02]  /*7320*/  HADD2.F32 R104, -RZ, R4.reuse.H0_H0 ;  /* 0x20000004ff687230 */ /* 0x100fe40000004100 */
[----:B------:R-:W-:Y:S01]  /*7330*/  HADD2.F32 R99, -RZ, R4.H1_H1 ;  /* 0x30000004ff637230 */ /* 0x000fe20000004100 */
[----:B------:R-:W-:Y:S01]  /*7340*/  F2FP.F16.E4M3.UNPACK_B R4, R155 ;  /* 0x0000009bff04723e */ /* 0x000fe200020006ff */
[--C-:B------:R-:W-:Y:S02]  /*7350*/  HADD2.F32 R102, -RZ, R3.reuse.H0_H0 ;  /* 0x20000003ff667230 */ /* 0x100fe40000004100 */
[----:B------:R-:W-:Y:S01]  /*7360*/  HADD2.F32 R97, -RZ, R3.H1_H1 ;  /* 0x30000003ff617230 */ /* 0x000fe20000004100 */
[----:B------:R-:W-:Y:S01]  /*7370*/  F2FP.F16.E4M3.UNPACK_B R3, R154 ;  /* 0x0000009aff03723e */ /* 0x000fe200020006ff */
[--C-:B------:R-:W-:Y:S02]  /*7380*/  HADD2.F32 R110, -RZ, R0.reuse.H0_H0 ;  /* 0x20000000ff6e7230 */ /* 0x100fe40000004100 */
[----:B------:R-:W-:Y:S01]  /*7390*/  HADD2.F32 R105, -RZ, R0.H1_H1 ;  /* 0x30000000ff697230 */ /* 0x000fe20000004100 */
[-C--:B------:R-:W-:Y:S01]  /*73a0*/  F2FP.F16.E4M3.UNPACK_B R0, R156.reuse ;  /* 0x0000009cff00723e */ /* 0x080fe200020006ff */
[--C-:B------:R-:W-:Y:S02]  /*73b0*/  HADD2.F32 R112, -RZ, R4.reuse.H0_H0 ;  /* 0x20000004ff707230 */ /* 0x100fe40000004100 */
[----:B------:R-:W-:Y:S01]  /*73c0*/  HADD2.F32 R107, -RZ, R4.H1_H1 ;  /* 0x30000004ff6b7230 */ /* 0x000fe20000004100 */
[----:B------:R-:W-:Y:S01]  /*73d0*/  F2FP.F16.E4M3.UNPACK_B R4, R157 ;  /* 0x0000009dff04723e */ /* 0x000fe200020006ff */
[--C-:B------:R-:W-:Y:S02]  /*73e0*/  HADD2.F32 R108, -RZ, R3.reuse.H0_H0 ;  /* 0x20000003ff6c7230 */ /* 0x100fe40000004100 */
[----:B------:R-:W-:Y:S01]  /*73f0*/  HADD2.F32 R103, -RZ, R3.H1_H1 ;  /* 0x30000003ff677230 */ /* 0x000fe20000004100 */
[----:B------:R-:W-:Y:S01]  /*7400*/  F2FP.F16.E4M3.UNPACK_B R3, R155.H1 ;  /* 0x0000009bff03723e */ /* 0x000fe200030006ff */
[--C-:B------:R-:W-:Y:S02]  /*7410*/  HADD2.F32 R116, -RZ, R0.reuse.H0_H0 ;  /* 0x20000000ff747230 */ /* 0x100fe40000004100 */
[----:B------:R-:W-:Y:S01]  /*7420*/  HADD2.F32 R111, -RZ, R0.H1_H1 ;  /* 0x30000000ff6f7230 */ /* 0x000fe20000004100 */
[----:B------:R-:W-:Y:S01]  /*7430*/  F2FP.F16.E4M3.UNPACK_B R0, R156.H1 ;  /* 0x0000009cff00723e */ /* 0x000fe200030006ff */
[--C-:B------:R-:W-:Y:S02]  /*7440*/  HADD2.F32 R120, -RZ, R4.reuse.H0_H0 ;  /* 0x20000004ff787230 */ /* 0x100fe40000004100 */
[----:B------:R-:W-:Y:S02]  /*7450*/  HADD2.F32 R115, -RZ, R4.H1_H1 ;  /* 0x30000004ff737230 */ /* 0x000fe40000004100 */
[--C-:B------:R-:W-:Y:S01]  /*7460*/  HADD2.F32 R114, -RZ, R3.reuse.H0_H0 ;  /* 0x20000003ff727230 */ /* 0x100fe20000004100 */
[----:B------:R-:W1:Y:S01]  /*7470*/  LDTM.x64 R4, tmem[UR4+0x40] ;  /* 0x00004004000479ee */ /* 0x000e620008340000 */
[----:B------:R-:W-:Y:S01]  /*7480*/  HADD2.F32 R109, -RZ, R3.H1_H1 ;  /* 0x30000003ff6d7230 */ /* 0x000fe20000004100 */
[----:B------:R-:W-:Y:S01]  /*7490*/  F2FP.F16.E4M3.UNPACK_B R3, R157.H1 ;  /* 0x0000009dff03723e */ /* 0x000fe200030006ff */
        /* <DEDUP_REMOVED lines=14> */
[----:B------:R-:W-:Y:S01]  /*7580*/  F2FP.F16.E4M3.UNPACK_B R0, R160.H1 ;  /* 0x000000a0ff00723e */ /* 0x000fe200030006ff */
[--C-:B------:R-:W-:Y:S02]  /*7590*/  HADD2.F32 R132, -RZ, R3.reuse.H0_H0 ;  /* 0x20000003ff847230 */ /* 0x100fe40000004100 */
[C---:B-1----:R-:W-:Y:S01]  /*75a0*/  FMUL R7, R78.reuse, R7 ;  /* 0x000000074e077220 */ /* 0x042fe20000400000 */
        /* <DEDUP_REMOVED lines=10> */
[C---:B------:R-:W-:Y:S01]  /*7650*/  FMUL R0, R78.reuse, R4 ;  /* 0x000000044e007220 */ /* 0x040fe20000400000 */
[--C-:B------:R-:W-:Y:S01]  /*7660*/  HADD2.F32 R140, -RZ, R135.reuse.H0_H0 ;  /* 0x20000087ff8c7230 */ /* 0x100fe20000004100 */
[----:B------:R-:W-:Y:S01]  /*7670*/  F2FP.F16.E4M3.UNPACK_B R4, R163 ;  /* 0x000000a3ff04723e */ /* 0x000fe200020006ff */
[----:B------:R-:W-:Y:S02]  /*7680*/  HADD2.F32 R135, -RZ, R135.H1_H1 ;  /* 0x30000087ff877230 */ /* 0x000fe40000004100 */
[C---:B------:R-:W-:Y:S01]  /*7690*/  FFMA R0, R81.reuse, R2, R0 ;  /* 0x0000000251007223 */ /* 0x040fe20000000000 */
[C---:B------:R-:W-:Y:S01]  /*76a0*/  FMUL R2, R78.reuse, R5 ;  /* 0x000000054e027220 */ /* 0x040fe20000400000 */
[--C-:B------:R-:W-:Y:S01]  /*76b0*/  HADD2.F32 R142, -RZ, R3.reuse.H0_H0 ;  /* 0x20000003ff8e7230 */ /* 0x100fe20000004100 */
[----:B------:R-:W-:Y:S01]  /*76c0*/  F2FP.F16.E4M3.UNPACK_B R5, R163.H1 ;  /* 0x000000a3ff05723e */ /* 0x000fe200030006ff */
[----:B------:R-:W-:Y:S02]  /*76d0*/  HADD2.F32 R137, -RZ, R3.H1_H1 ;  /* 0x30000003ff897230 */ /* 0x000fe40000004100 */
[C---:B------:R-:W-:Y:S01]  /*76e0*/  FFMA R2, R81.reuse, R82, R2 ;  /* 0x0000005251027223 */ /* 0x040fe20000000002 */
[--C-:B------:R-:W-:Y:S02]  /*76f0*/  HADD2.F32 R82, -RZ, R4.reuse.H0_H0 ;  /* 0x20000004ff527230 */ /* 0x100fe40000004100 */
[C---:B------:R-:W-:Y:S01]  /*7700*/  FMUL R3, R78.reuse, R6 ;  /* 0x000000064e037220 */ /* 0x040fe20000400000 */
[----:B------:R-:W-:Y:S02]  /*7710*/  HADD2.F32 R139, -RZ, R4.H1_H1 ;  /* 0x30000004ff8b7230 */ /* 0x000fe40000004100 */
[C---:B------:R-:W-:Y:S01]  /*7720*/  FMUL R4, R78.reuse, R9 ;  /* 0x000000094e047220 */ /* 0x040fe20000400000 */
[--C-:B------:R-:W-:Y:S02]  /*7730*/  HADD2.F32 R141, -RZ, R5.reuse.H1_H1 ;  /* 0x30000005ff8d7230 */ /* 0x100fe40000004100 */
[C---:B------:R-:W-:Y:S01]  /*7740*/  FFMA R3, R81.reuse, R84, R3 ;  /* 0x0000005451037223 */ /* 0x040fe20000000003 */
[----:B------:R-:W-:Y:S01]  /*7750*/  FFMA R7, R81, R86, R7 ;  /* 0x0000005651077223 */ /* 0x000fe20000000007 */
[----:B------:R-:W-:Y:S02]  /*7760*/  HADD2.F32 R84, -RZ, R5.H0_H0 ;  /* 0x20000005ff547230 */ /* 0x000fe40000004100 */
[C---:B------:R-:W-:Y:S01]  /*7770*/  FMUL R5, R78.reuse, R10 ;  /* 0x0000000a4e057220 */ /* 0x040fe20000400000 */
[C---:B------:R-:W-:Y:S01]  /*7780*/  FMUL R6, R78.reuse, R11 ;  /* 0x0000000b4e067220 */ /* 0x040fe20000400000 */
[C---:B------:R-:W-:Y:S01]  /*7790*/  FMUL R11, R78.reuse, R16 ;  /* 0x000000104e0b7220 */ /* 0x040fe20000400000 */
[----:B------:R-:W-:Y:S01]  /*77a0*/  F2FP.SATFINITE.E4M3.F32.PACK_AB_MERGE_C R143, R7, R3, RZ ;  /* 0x00000003078f723e */ /* 0x000fe200048070ff */
[C---:B------:R-:W-:Y:S01]  /*77b0*/  FMUL R3, R78.reuse, R8 ;  /* 0x000000084e037220 */ /* 0x040fe20000400000 */
[C---:B------:R-:W-:Y:S01]  /*77c0*/  FMUL R7, R78.reuse, R12 ;  /* 0x0000000c4e077220 */ /* 0x040fe20000400000 */
[C---:B------:R-:W-:Y:S01]  /*77d0*/  FMUL R8, R78.reuse, R13 ;  /* 0x0000000d4e087220 */ /* 0x040fe20000400000 */
[C---:B------:R-:W-:Y:S01]  /*77e0*/  FMUL R12, R78.reuse, R17 ;  /* 0x000000114e0c7220 */ /* 0x040fe20000400000 */
[C---:B------:R-:W-:Y:S01]  /*77f0*/  FFMA R3, R81.reuse, R88, R3 ;  /* 0x0000005851037223 */ /* 0x040fe20000000003 */
[C---:B------:R-:W-:Y:S01]  /*7800*/  FFMA R4, R81.reuse, R83, R4 ;  /* 0x0000005351047223 */ /* 0x040fe20000000004 */
[C---:B------:R-:W-:Y:S01]  /*7810*/  FFMA R5, R81.reuse, R90, R5 ;  /* 0x0000005a51057223 */ /* 0x040fe20000000005 */
[C---:B------:R-:W-:Y:S01]  /*7820*/  FFMA R6, R81.reuse, R85, R6 ;  /* 0x0000005551067223 */ /* 0x040fe20000000006 */
[C---:B------:R-:W-:Y:S01]  /*7830*/  FFMA R7, R81.reuse, R92, R7 ;  /* 0x0000005c51077223 */ /* 0x040fe20000000007 */
[C---:B------:R-:W-:Y:S01]  /*7840*/  FFMA R8, R81.reuse, R87, R8 ;  /* 0x0000005751087223 */ /* 0x040fe20000000008 */
[C---:B------:R-:W-:Y:S01]  /*7850*/  FMUL R16, R78.reuse, R21 ;  /* 0x000000154e107220 */ /* 0x040fe20000400000 */
[----:B------:R-:W-:Y:S01]  /*7860*/  FMUL R9, R78, R14 ;  /* 0x0000000e4e097220 */ /* 0x000fe20000400000 */
[----:B------:R-:W-:Y:S01]  /*7870*/  F2FP.SATFINITE.E4M3.F32.PACK_AB_MERGE_C R5, R6, R5, RZ ;  /* 0x000000050605723e */ /* 0x000fe200048070ff */
[C---:B------:R-:W-:Y:S01]  /*7880*/  FMUL R10, R78.reuse, R15 ;  /* 0x0000000f4e0a7220 */ /* 0x040fe20000400000 */
[C---:B------:R-:W-:Y:S01]  /*7890*/  FMUL R15, R78.reuse, R20 ;  /* 0x000000144e0f7220 */ /* 0x040fe20000400000 */
[C---:B------:R-:W-:Y:S01]  /*78a0*/  FFMA R9, R81.reuse, R94, R9 ;  /* 0x0000005e51097223 */ /* 0x040fe20000000009 */
[C---:B------:R-:W-:Y:S01]  /*78b0*/  FMUL R20, R78.reuse, R25 ;  /* 0x000000194e147220 */ /* 0x040fe20000400000 */
[C---:B------:R-:W-:Y:S01]  /*78c0*/  FFMA R10, R81.reuse, R89, R10 ;  /* 0x00000059510a7223 */ /* 0x040fe2000000000a */
[C---:B------:R-:W-:Y:S01]  /*78d0*/  FFMA R11, R81.reuse, R96, R11 ;  /* 0x00000060510b7223 */ /* 0x040fe2000000000b */
[C---:B------:R-:W-:Y:S01]  /*78e0*/  FFMA R12, R81.reuse, R91, R12 ;  /* 0x0000005b510c7223 */ /* 0x040fe2000000000c */
[C---:B------:R-:W-:Y:S01]  /*78f0*/  FMUL R13, R78.reuse, R18 ;  /* 0x000000124e0d7220 */ /* 0x040fe20000400000 */
[----:B------:R-:W-:Y:S01]  /*7900*/  FMUL R14, R78, R19 ;  /* 0x000000134e0e7220 */ /* 0x000fe20000400000 */
[----:B------:R-:W-:Y:S01]  /*7910*/  F2FP.SATFINITE.E4M3.F32.PACK_AB_MERGE_C R9, R10, R9, RZ ;  /* 0x000000090a09723e */ /* 0x000fe200048070ff */
[C---:B------:R-:W-:Y:S01]  /*7920*/  FMUL R19, R78.reuse, R24 ;  /* 0x000000184e137220 */ /* 0x040fe20000400000 */
        /* <DEDUP_REMOVED lines=17> */
[----:B------:R-:W-:Y:S01]  /*7a40*/  FMUL R27, R78, R32 ;  /* 0x000000204e1b7220 */ /* 0x000fe20000400000 */
[C---:B------:R-:W-:Y:S01]  /*7a50*/  FFMA R21, R81.reuse, R106, R21 ;  /* 0x0000006a51157223 */ /* 0x040fe20000000015 */
[C---:B------:R-:W-:Y:S01]  /*7a60*/  FFMA R22, R81.reuse, R101, R22 ;  /* 0x0000006551167223 */ /* 0x040fe20000000016 */
[----:B------:R-:W-:Y:S01]  /*7a70*/  F2FP.SATFINITE.E4M3.F32.PACK_AB_MERGE_C R16, R16, R15, R17 ;  /* 0x0000000f1010723e */ /* 0x000fe20004807011 */
[C---:B------:R-:W-:Y:S01]  /*7a80*/  FFMA R23, R81.reuse, R108, R23 ;  /* 0x0000006c51177223 */ /* 0x040fe20000000017 */
[C---:B------:R-:W-:Y:S01]  /*7a90*/  FFMA R24, R81.reuse, R103, R24 ;  /* 0x0000006751187223 */ /* 0x040fe20000000018 */
[----:B------:R-:W-:Y:S01]  /*7aa0*/  FMUL R32, R78, R37 ;  /* 0x000000254e207220 */ /* 0x000fe20000400000 */
[----:B------:R-:W-:Y:S01]  /*7ab0*/  F2FP.SATFINITE.E4M3.F32.PACK_AB_MERGE_C R21, R22, R21, RZ ;  /* 0x000000151615723e */ /* 0x000fe200048070ff */
[C---:B------:R-:W-:Y:S01]  /*7ac0*/  FMUL R25, R78.reuse, R30 ;  /* 0x0000001e4e197220 */ /* 0x040fe20000400000 */
[C---:B------:R-:W-:Y:S01]  /*7ad0*/  FMUL R26, R78.reuse, R31 ;  /* 0x0000001f4e1a7220 */ /* 0x040fe20000400000 */
[----:B------:R-:W-:Y:S01]  /*7ae0*/  FMUL R31, R78, R36 ;  /* 0x000000244e1f7220 */ /* 0x000fe20000400000 */
[----:B------:R-:W-:Y:S01]  /*7af0*/  F2FP.SATFINITE.E4M3.F32.PACK_AB_MERGE_C R17, R20, R19, R21 ;  /* 0x000000131411723e */ /* 0x000fe20004807015 */
        /* <DEDUP_REMOVED lines=8> */
[----:B------:R-:W-:Y:S01]  /*7b80*/  FMUL R35, R78, R40 ;  /* 0x000000284e237220 */ /* 0x000fe20000400000 */
[C---:B------:R-:W-:Y:S01]  /*7b90*/  FFMA R29, R81.reuse, R114, R29 ;  /* 0x00000072511d7223 */ /* 0x040fe2000000001d */
[----:B------:R-:W-:Y:S01]  /*7ba0*/  F2FP.SATFINITE.E4M3.F32.PACK_AB_MERGE_C R18, R24, R23, R18 ;  /* 0x000000171812723e */ /* 0x000fe20004807012 */
        /* <DEDUP_REMOVED lines=22> */
[C---:B------:R-:W-:Y:S01]  /*7d10*/  FMUL R41, R78.reuse, R46 ;  /* 0x0000002e4e297220 */ /* 0x040fe20000400000 */
[C---:B------:R-:W-:Y:S01]  /*7d20*/  FMUL R42, R78.reuse, R47 ;  /* 0x0000002f4e2a7220 */ /* 0x040fe20000400000 */
[C---:B------:R-:W-:Y:S01]  /*7d30*/  FFMA R40, R81.reuse, R119, R40 ;  /* 0x0000007751287223 */ /* 0x040fe20000000028 */
[--C-:B------:R-:W-:Y:S02]  /*7d40*/  HADD2.F32 R130, -RZ, R125.reuse.H0_H0 ;  /* 0x2000007dff827230 */ /* 0x100fe40000004100 */
[C---:B------:R-:W-:Y:S01]  /*7d50*/  FFMA R41, R81.reuse, R126, R41 ;  /* 0x0000007e51297223 */ /* 0x040fe20000000029 */
[----:B------:R-:W-:Y:S02]  /*7d60*/  HADD2.F32 R125, -RZ, R125.H1_H1 ;  /* 0x3000007dff7d7230 */ /* 0x000fe40000004100 */
[C---:B------:R-:W-:Y:S01]  /*7d70*/  FMUL R45, R78.reuse, R50 ;  /* 0x000000324e2d7220 */ /* 0x040fe20000400000 */
[C---:B------:R-:W-:Y:S01]  /*7d80*/  FFMA R42, R81.reuse, R121, R42 ;  /* 0x00000079512a7223 */ /* 0x040fe2000000002a */
[C---:B------:R-:W-:Y:S01]  /*7d90*/  FMUL R46, R78.reuse, R51 ;  /* 0x000000334e2e7220 */ /* 0x040fe20000400000 */
[C---:B------:R-:W-:Y:S01]  /*7da0*/  FFMA R43, R81.reuse, R128, R43 ;  /* 0x00000080512b7223 */ /* 0x040fe2000000002b */
[C---:B------:R-:W-:Y:S01]  /*7db0*/  FMUL R47, R78.reuse, R52 ;  /* 0x000000344e2f7220 */ /* 0x040fe20000400000 */
        /* <DEDUP_REMOVED lines=10> */
[C---:B------:R-:W-:Y:S01]  /*7e60*/  FFMA R45, R81.reuse, R130, R45 ;  /* 0x00000082512d7223 */ /* 0x040fe2000000002d */
[C---:B------:R-:W-:Y:S01]  /*7e70*/  FMUL R59, R78.reuse, R64 ;  /* 0x000000404e3b7220 */ /* 0x040fe20000400000 */
[C---:B------:R-:W-:Y:S01]  /*7e80*/  FMUL R60, R78.reuse, R65 ;  /* 0x000000414e3c7220 */ /* 0x040fe20000400000 */
[C---:B------:R-:W-:Y:S01]  /*7e90*/  FMUL R61, R78.reuse, R66 ;  /* 0x000000424e3d7220 */ /* 0x040fe20000400000 */
[----:B------:R-:W-:Y:S01]  /*7ea0*/  FMUL R62, R78, R67 ;  /* 0x000000434e3e7220 */ /* 0x000fe20000400000 */
[C---:B------:R-:W-:Y:S01]  /*7eb0*/  FFMA R46, R81.reuse, R125, R46 ;  /* 0x0000007d512e7223 */ /* 0x040fe2000000002e */
[----:B------:R-:W-:Y:S01]  /*7ec0*/  F2FP.SATFINITE.E4M3.F32.PACK_AB_MERGE_C R64, R2, R0, R143 ;  /* 0x000000000240723e */ /* 0x000fe2000480708f */
[C---:B------:R-:W-:Y:S01]  /*7ed0*/  FFMA R47, R81.reuse, R132, R47 ;  /* 0x00000084512f7223 */ /* 0x040fe2000000002f */
[----:B------:R-:W-:Y:S01]  /*7ee0*/  F2FP.SATFINITE.E4M3.F32.PACK_AB_MERGE_C R65, R4, R3, R5 ;  /* 0x000000030441723e */ /* 0x000fe20004807005 */
[C---:B------:R-:W-:Y:S01]  /*7ef0*/  FFMA R48, R81.reuse, R127, R48 ;  /* 0x0000007f51307223 */ /* 0x040fe20000000030 */
[----:B------:R-:W-:Y:S01]  /*7f00*/  F2FP.SATFINITE.E4M3.F32.PACK_AB_MERGE_C R66, R8, R7, R9 ;  /* 0x000000070842723e */ /* 0x000fe20004807009 */
[C---:B------:R-:W-:Y:S01]  /*7f10*/  FFMA R49, R81.reuse, R134, R49 ;  /* 0x0000008651317223 */ /* 0x040fe20000000031 */
[----:B------:R-:W-:Y:S01]  /*7f20*/  F2FP.SATFINITE.E4M3.F32.PACK_AB_MERGE_C R67, R12, R11, R13 ;  /* 0x0000000b0c43723e */ /* 0x000fe2000480700d */
[----:B------:R-:W-:Y:S01]  /*7f30*/  FMUL R53, R78, R58 ;  /* 0x0000003a4e357220 */ /* 0x000fe20000400000 */
[C---:B------:R-:W-:Y:S01]  /*7f40*/  FFMA R50, R81.reuse, R129, R50 ;  /* 0x0000008151327223 */ /* 0x040fe20000000032 */
[C---:B------:R-:W-:Y:S01]  /*7f50*/  FFMA R51, R81.reuse, R136, R51 ;  /* 0x0000008851337223 */ /* 0x040fe20000000033 */
[C---:B------:R-:W-:Y:S01]  /*7f60*/  FFMA R52, R81.reuse, R131, R52 ;  /* 0x0000008351347223 */ /* 0x040fe20000000034 */
[----:B------:R1:W-:Y:S01]  /*7f70*/  STS.128 [R172+UR49+0xa200], R64 ;  /* 0x00a20040ac007988 */ /* 0x0003e20008000c31 */
[C---:B------:R-:W-:Y:S01]  /*7f80*/  FFMA R53, R81.reuse, R138, R53 ;  /* 0x0000008a51357223 */ /* 0x040fe20000000035 */
[----:B------:R-:W-:Y:S01]  /*7f90*/  F2FP.SATFINITE.E4M3.F32.PACK_AB_MERGE_C R37, R38, R37, RZ ;  /* 0x000000252625723e */ /* 0x000fe200048070ff */
[C---:B------:R-:W-:Y:S01]  /*7fa0*/  FFMA R54, R81.reuse, R133, R54 ;  /* 0x0000008551367223 */ /* 0x040fe20000000036 */
[----:B------:R-:W-:Y:S01]  /*7fb0*/  FMUL R58, R78, R63 ;  /* 0x0000003f4e3a7220 */ /* 0x000fe20000400000 */
[C---:B------:R-:W-:Y:S01]  /*7fc0*/  FFMA R55, R81.reuse, R140, R55 ;  /* 0x0000008c51377223 */ /* 0x040fe20000000037 */
[C---:B------:R-:W-:Y:S01]  /*7fd0*/  FFMA R56, R81.reuse, R135, R56 ;  /* 0x0000008751387223 */ /* 0x040fe20000000038 */
[C---:B------:R-:W-:Y:S01]  /*7fe0*/  FFMA R57, R81.reuse, R142, R57 ;  /* 0x0000008e51397223 */ /* 0x040fe20000000039 */
[----:B------:R1:W-:Y:S01]  /*7ff0*/  STS.128 [R192+0xa010], R16 ;  /* 0x00a01010c0007388 */ /* 0x0003e20000000c00 */
[----:B------:R-:W-:Y:S01]  /*8000*/  F2FP.SATFINITE.E4M3.F32.PACK_AB_MERGE_C R33, R36, R35, R37 ;  /* 0x000000232421723e */ /* 0x000fe20004807025 */
[C---:B------:R-:W-:Y:S01]  /*8010*/  FFMA R58, R81.reuse, R137, R58 ;  /* 0x00000089513a7223 */ /* 0x040fe2000000003a */
[----:B------:R-:W-:Y:S01]  /*8020*/  F2FP.SATFINITE.E4M3.F32.PACK_AB_MERGE_C R34, R42, R41, RZ ;  /* 0x000000292a22723e */ /* 0x000fe200048070ff */
[C---:B------:R-:W-:Y:S01]  /*8030*/  FFMA R59, R81.reuse, R82, R59 ;  /* 0x00000052513b7223 */ /* 0x040fe2000000003b */
[----:B------:R-:W-:Y:S01]  /*8040*/  F2FP.SATFINITE.E4M3.F32.PACK_AB_MERGE_C R35, R46, R45, RZ ;  /* 0x0000002d2e23723e */ /* 0x000fe200048070ff */
        /* <DEDUP_REMOVED lines=25> */
[----:B------:R-:W-:Y:S02]  /*81e0*/  UIADD3 UR8, UP0, UPT, UR52, 0x680, URZ ;  /* 0x0000068034087890 */ /* 0x000fe4000ff1e0ff */
[----:B------:R-:W-:Y:S02]  /*81f0*/  UIADD3 UR5, UPT, UPT, UR41, 0x40, URZ ;  /* 0x0000004029057890 */ /* 0x000fe4000fffe0ff */
[----:B------:R-:W-:Y:S02]  /*8200*/  UIADD3 UR4, UPT, UPT, UR49, 0xa200, URZ ;  /* 0x0000a20031047890 */ /* 0x000fe4000fffe0ff */
[----:B------:R-:W-:Y:S01]  /*8210*/  UIADD3.X UR9, UPT, UPT, URZ, UR53, URZ, UP0, !UPT ;  /* 0x00000035ff097290 */ /* 0x000fe200087fe4ff */
[----:B------:R-:W-:Y:S01]  /*8220*/  UMOV UR6, UR42 ;  /* 0x0000002a00067c82 */ /* 0x000fe20008000000 */
[----:B------:R-:W-:Y:S07]  /*8230*/  UMOV UR7, UR36 ;  /* 0x0000002400077c82 */ /* 0x000fee0008000000 */
[----:B------:R2:W-:Y:S01]  /*8240*/  UTMASTG.3D [UR4], [UR8] ;  /* 0x00000004080073b5 */ /* 0x0005e20008010000 */
[----:B------:R0:W-:Y:S01]  /*8250*/  UTMACMDFLUSH ;  /* 0x00000000000079b7 */ /* 0x0001e20000000000 */
[----:B--2---:R-:W-:Y:S04]  /*8260*/  DEPBAR.LE SB0, 0x1 ;  /* 0x000080400000791a */ /* 0x004fe80000000000 */
.L_x_106:
[----:B------:R-:W-:Y:S05]  /*8270*/  BSYNC.RECONVERGENT B0 ;  /* 0x0000000000007941 */ /* 0x000fea0003800200 */
.L_x_105:
        /* <DEDUP_REMOVED lines=16> */
.L_x_110:
[----:B------:R-:W-:Y:S05]  /*8380*/  BSYNC B0 ;  /* 0x0000000000007941 */ /* 0x000fea0003800000 */
.L_x_109:
        /* <DEDUP_REMOVED lines=20> */
.L_x_108:
[----:B------:R-:W-:Y:S05]  /*84d0*/  BSYNC B1 ;  /* 0x0000000000017941 */ /* 0x000fea0003800000 */
.L_x_107:
[----:B--2---:R-:W-:Y:S01]  /*84e0*/  VIADD R0, R80, 0x80 ;  /* 0x0000008050007836 */ /* 0x004fe20000000000 */
        /* <DEDUP_REMOVED lines=10> */
[----:B------:R-:W5:Y:S01]  /*8590*/  LDCU.64 UR6, c[0x4][0x80] ;  /* 0x01001000ff0677ac */ /* 0x000f620008000a00 */
[----:B------:R-:W1:Y:S01]  /*85a0*/  LDC.64 R2, c[0x4][R3] ;  /* 0x0100000003027b82 */ /* 0x000e620000000a00 */
[----:B------:R-:W3:Y:S01]  /*85b0*/  LDCU.64 UR4, c[0x4][0x18] ;  /* 0x01000300ff0477ac */ /* 0x000ee20008000a00 */
[----:B--2---:R-:W-:Y:S01]  /*85c0*/  MOV R5, UR9 ;  /* 0x0000000900057c02 */ /* 0x004fe20008000f00 */
[----:B------:R-:W-:Y:S01]  /*85d0*/  IMAD.U32 R4, RZ, RZ, UR8 ;  /* 0x00000008ff047e24 */ /* 0x000fe2000f8e00ff */
[----:B-----5:R-:W-:Y:S01]  /*85e0*/  MOV R7, UR7 ;  /* 0x0000000700077c02 */ /* 0x020fe20008000f00 */
[----:B------:R-:W-:Y:S01]  /*85f0*/  IMAD.U32 R6, RZ, RZ, UR6 ;  /* 0x00000006ff067e24 */ /* 0x000fe2000f8e00ff */
[----:B---3--:R-:W-:Y:S01]  /*8600*/  MOV R11, UR5 ;  /* 0x00000005000b7c02 */ /* 0x008fe20008000f00 */
[----:B------:R-:W-:Y:S02]  /*8610*/  IMAD.U32 R10, RZ, RZ, UR4 ;  /* 0x00000004ff0a7e24 */ /* 0x000fe4000f8e00ff */
[----:B------:R-:W-:Y:S07]  /*8620*/  LEPC R20, `(.L_x_113) ;  /* 0x000000001014794e */ /* 0x000fee0000000000 */
[----:B-1--4-:R-:W-:Y:S05]  /*8630*/  CALL.ABS.NOINC R2 ;  /* 0x0000000002007343 */ /* 0x012fea0003c00000 */
.L_x_113:
[----:B------:R-:W-:Y:S05]  /*8640*/  BSYNC.RECONVERGENT B6 ;  /* 0x0000000000067941 */ /* 0x000fea0003800200 */
.L_x_112:
[----:B---3--:R-:W-:Y:S01]  /*8650*/  F2FP.F16.E4M3.UNPACK_B R4, R149 ;  /* 0x00000095ff04723e */ /* 0x008fe200020006ff */
        /* <DEDUP_REMOVED lines=13> */
[----:B----4-:R-:W-:Y:S01]  /*8730*/  F2FP.F16.E4M3.UNPACK_B R125, R159.H1 ;  /* 0x0000009fff7d723e */ /* 0x010fe200030006ff */
        /* <DEDUP_REMOVED lines=262> */
[----:B------:R-:W-:Y:S02]  /*97a0*/  UIADD3 UR8, UP0, UPT, UR52, 0x680, URZ ;  /* 0x0000068034087890 */ /* 0x000fe4000ff1e0ff */
[----:B------:R-:W-:Y:S02]  /*97b0*/  UIADD3 UR5, UPT, UPT, UR41, 0x80, URZ ;  /* 0x0000008029057890 */ /* 0x000fe4000fffe0ff */
[----:B------:R-:W-:Y:S01]  /*97c0*/  MOV R188, UR10 ;  /* 0x0000000a00bc7c02 */ /* 0x000fe20008000f00 */
[----:B------:R-:W-:Y:S01]  /*97d0*/  UIADD3.X UR9, UPT, UPT, URZ, UR53, URZ, UP0, !UPT ;  /* 0x00000035ff097290 */ /* 0x000fe200087fe4ff */
[----:B------:R-:W-:Y:S02]  /*97e0*/  UMOV UR6, UR42 ;  /* 0x0000002a00067c82 */ /* 0x000fe40008000000 */
[----:B------:R-:W-:Y:S01]  /*97f0*/  R2UR UR4, R188 ;  /* 0x00000000bc0472ca */ /* 0x000fe200000e0000 */
[----:B------:R-:W-:Y:S11]  /*9800*/  UMOV UR7, UR36 ;  /* 0x0000002400077c82 */ /* 0x000ff60008000000 */
[----:B------:R-:W-:Y:S01]  /*9810*/  @!UPT UIADD3 URZ, UPT, UPT, URZ, URZ, URZ ;  /* 0x000000fffffff290 */ /* 0x000fe2000fffe0ff */
[----:B------:R2:W-:Y:S01]  /*9820*/  UTMASTG.3D [UR4], [UR8] ;  /* 0x00000004080073b5 */ /* 0x0005e20008010000 */
[----:B------:R0:W-:Y:S01]  /*9830*/  UTMACMDFLUSH ;  /* 0x00000000000079b7 */ /* 0x0001e20000000000 */
[----:B--2---:R-:W-:Y:S04]  /*9840*/  DEPBAR.LE SB0, 0x1 ;  /* 0x000080400000791a */ /* 0x004fe80000000000 */
.L_x_115:
[----:B------:R-:W-:Y:S05]  /*9850*/  BSYNC.RECONVERGENT B0 ;  /* 0x0000000000007941 */ /* 0x000fea0003800200 */
.L_x_114:
        /* <DEDUP_REMOVED lines=16> */
.L_x_119:
[----:B------:R-:W-:Y:S05]  /*9960*/  BSYNC B0 ;  /* 0x0000000000007941 */ /* 0x000fea0003800000 */
.L_x_118:
        /* <DEDUP_REMOVED lines=20> */
.L_x_117:
[----:B------:R-:W-:Y:S05]  /*9ab0*/  BSYNC B1 ;  /* 0x0000000000017941 */ /* 0x000fea0003800000 */
.L_x_116:
[----:B--2---:R-:W-:Y:S05]  /*9ac0*/  VIADD R0, R80, 0xc0 ;  /* 0x000000c050007836 */ /* 0x004fea0000000000 */
        /* <DEDUP_REMOVED lines=20> */
.L_x_121:
[----:B------:R-:W-:Y:S01]  /*9c10*/  ISETP.NE.AND P0, PT, R189, RZ, PT ;  /* 0x000000ffbd00720c */ /* 0x000fe20003f05270 */
[----:B------:R-:W-:Y:S05]  /*9c20*/  WARPSYNC.ALL ;  /* 0x0000000000007948 */ /* 0x000fea0003800000 */
[----:B------:R-:W-:Y:S01]  /*9c30*/  R2UR UR4, R80 ;  /* 0x00000000500472ca */ /* 0x000fe200000e0000 */
[----:B------:R-:W-:Y:S01]  /*9c40*/  BSSY.RECONVERGENT B0, `(.L_x_122) ;  /* 0x000011d000007945 */ /* 0x000fe20003800200 */
[----:B---3--:R-:W-:Y:S02]  /*9c50*/  F2FP.F16.E4M3.UNPACK_B R11, R149 ;  /* 0x00000095ff0b723e */ /* 0x008fe400020006ff */
[----:B------:R-:W-:Y:S02]  /*9c60*/  F2FP.F16.E4M3.UNPACK_B R10, R150 ;  /* 0x00000096ff0a723e */ /* 0x000fe400020006ff */
[----:B------:R-:W-:Y:S01]  /*9c70*/  F2FP.F16.E4M3.UNPACK_B R9, R151 ;  /* 0x00000097ff09723e */ /* 0x000fe200020006ff */
[--C-:B------:R-:W-:Y:S01]  /*9c80*/  HADD2.F32 R83, -RZ, R11.reuse.H0_H0 ;  /* 0x2000000bff537230 */ /* 0x100fe20000004100 */
[----:B----4-:R-:W-:Y:S01]  /*9c90*/  F2FP.F16.E4M3.UNPACK_B R8, R152 ;  /* 0x00000098ff08723e */ /* 0x010fe200020006ff */
[----:B------:R-:W-:Y:S01]  /*9ca0*/  HADD2.F32 R84, -RZ, R11.H1_H1 ;  /* 0x3000000bff547230 */ /* 0x000fe20000004100 */
[----:B------:R-:W-:Y:S01]  /*9cb0*/  F2FP.F16.E4M3.UNPACK_B R7, R153 ;  /* 0x00000099ff07723e */ /* 0x000fe200020006ff */
[--C-:B------:R-:W-:Y:S01]  /*9cc0*/  HADD2.F32 R87, -RZ, R10.reuse.H0_H0 ;  /* 0x2000000aff577230 */ /* 0x100fe20000004100 */
[----:B------:R-:W-:Y:S01]  /*9cd0*/  F2FP.F16.E4M3.UNPACK_B R6, R154 ;  /* 0x0000009aff06723e */ /* 0x000fe200020006ff */
[----:B------:R-:W-:Y:S01]  /*9ce0*/  HADD2.F32 R88, -RZ, R10.H1_H1 ;  /* 0x3000000aff587230 */ /* 0x000fe20000004100 */
[----:B------:R-:W-:Y:S01]  /*9cf0*/  F2FP.F16.E4M3.UNPACK_B R5, R155 ;  /* 0x0000009bff05723e */ /* 0x000fe200020006ff */
[--C-:B------:R-:W-:Y:S01]  /*9d00*/  HADD2.F32 R91, -RZ, R9.reuse.H0_H0 ;  /* 0x20000009ff5b7230 */ /* 0x100fe20000004100 */
[----:B-1----:R-:W-:Y:S01]  /*9d10*/  F2FP.F16.E4M3.UNPACK_B R4, R156 ;  /* 0x0000009cff04723e */ /* 0x002fe200020006ff */
[----:B------:R-:W-:Y:S01]  /*9d20*/  HADD2.F32 R92, -RZ, R9.H1_H1 ;  /* 0x30000009ff5c7230 */ /* 0x000fe20000004100 */
[-C--:B------:R-:W-:Y:S01]  /*9d30*/  F2FP.F16.E4M3.UNPACK_B R2, R148.reuse ;  /* 0x00000094ff02723e */ /* 0x080fe200020006ff */
[--C-:B------:R-:W-:Y:S01]  /*9d40*/  HADD2.F32 R95, -RZ, R8.reuse.H0_H0 ;  /* 0x20000008ff5f7230 */ /* 0x100fe20000004100 */
[----:B------:R-:W-:Y:S01]  /*9d50*/  F2FP.F16.E4M3.UNPACK_B R148, R148.H1 ;  /* 0x00000094ff94723e */ /* 0x000fe200030006ff */
[----:B------:R-:W-:Y:S01]  /*9d60*/  HADD2.F32 R97, -RZ, R8.H1_H1 ;  /* 0x30000008ff617230 */ /* 0x000fe20000004100 */
[----:B------:R-:W-:Y:S01]  /*9d70*/  F2FP.F16.E4M3.UNPACK_B R149, R149.H1 ;  /* 0x00000095ff95723e */ /* 0x000fe200030006ff */
[--C-:B------:R-:W-:Y:S01]  /*9d80*/  HADD2.F32 R98, -RZ, R7.reuse.H0_H0 ;  /* 0x20000007ff627230 */ /* 0x100fe20000004100 */
[----:B------:R-:W-:Y:S01]  /*9d90*/  F2FP.F16.E4M3.UNPACK_B R150, R150.H1 ;  /* 0x00000096ff96723e */ /* 0x000fe200030006ff */
[----:B------:R-:W-:Y:S01]  /*9da0*/  HADD2.F32 R101, -RZ, R7.H1_H1 ;  /* 0x30000007ff657230 */ /* 0x000fe20000004100 */
[----:B------:R-:W-:Y:S01]  /*9db0*/  F2FP.F16.E4M3.UNPACK_B R151, R151.H1 ;  /* 0x00000097ff97723e */ /* 0x000fe200030006ff */
[--C-:B------:R-:W-:Y:S01]  /*9dc0*/  HADD2.F32 R102, -RZ, R6.reuse.H0_H0 ;  /* 0x20000006ff667230 */ /* 0x100fe20000004100 */
[----:B------:R-:W-:Y:S01]  /*9dd0*/  F2FP.F16.E4M3.UNPACK_B R138, R163 ;  /* 0x000000a3ff8a723e */ /* 0x000fe200020006ff */
[----:B------:R-:W-:Y:S01]  /*9de0*/  HADD2.F32 R105, -RZ, R6.H1_H1 ;  /* 0x30000006ff697230 */ /* 0x000fe20000004100 */
[----:B------:R-:W-:Y:S01]  /*9df0*/  R2UR UR5, R193 ;  /* 0x00000000c10572ca */ /* 0x000fe200000e0000 */
[--C-:B------:R-:W-:Y:S01]  /*9e00*/  HADD2.F32 R106, -RZ, R5.reuse.H0_H0 ;  /* 0x20000005ff6a7230 */ /* 0x100fe20000004100 */
[----:B------:R-:W-:Y:S01]  /*9e10*/  F2FP.F16.E4M3.UNPACK_B R116, R157 ;  /* 0x0000009dff74723e */ /* 0x000fe200020006ff */
[----:B------:R-:W-:Y:S01]  /*9e20*/  HADD2.F32 R109, -RZ, R5.H1_H1 ;  /* 0x30000005ff6d7230 */ /* 0x000fe20000004100 */
[----:B------:R-:W-:Y:S01]  /*9e30*/  F2FP.F16.E4M3.UNPACK_B R120, R158 ;  /* 0x0000009eff78723e */ /* 0x000fe200020006ff */
[--C-:B------:R-:W-:Y:S01]  /*9e40*/  HADD2.F32 R110, -RZ, R4.reuse.H0_H0 ;  /* 0x20000004ff6e7230 */ /* 0x100fe20000004100 */
[----:B------:R-:W-:Y:S01]  /*9e50*/  F2FP.F16.E4M3.UNPACK_B R124, R159 ;  /* 0x0000009fff7c723e */ /* 0x000fe200020006ff */
[----:B------:R-:W-:Y:S01]  /*9e60*/  HADD2.F32 R113, -RZ, R4.H1_H1 ;  /* 0x30000004ff717230 */ /* 0x000fe20000004100 */
[----:B------:R-:W-:Y:S01]  /*9e70*/  F2FP.F16.E4M3.UNPACK_B R128, R160 ;  /* 0x000000a0ff80723e */ /* 0x000fe200020006ff */
[----:B------:R-:W1:Y:S01]  /*9e80*/  LDTM.x64 R4, tmem[UR4+0xc0] ;  /* 0x0000c004000479ee */ /* 0x000e620008340000 */
[--C-:B------:R-:W-:Y:S01]  /*9e90*/  HADD2.F32 R0, -RZ, R2.reuse.H0_H0 ;  /* 0x20000002ff007230 */ /* 0x100fe20000004100 */
[----:B------:R-:W-:Y:S01]  /*9ea0*/  NOP ;  /* 0x0000000000007918 */ /* 0x000fe20000000000 */
[----:B------:R-:W-:Y:S01]  /*9eb0*/  HADD2.F32 R2, -RZ, R2.H1_H1 ;  /* 0x30000002ff027230 */ /* 0x000fe20000004100 */
[----:B------:R-:W-:Y:S01]  /*9ec0*/  UIADD3 UR5, UPT, UPT, UR5, 0xb0, URZ ;  /* 0x000000b005057890 */ /* 0x000fe2000fffe0ff */
[--C-:B------:R-:W-:Y:S01]  /*9ed0*/  HADD2.F32 R86, -RZ, R149.reuse.H1_H1 ;  /* 0x30000095ff567230 */ /* 0x100fe20000004100 */
[----:B------:R-:W-:Y:S01]  /*9ee0*/  F2FP.F16.E4M3.UNPACK_B R132, R161 ;  /* 0x000000a1ff84723e */ /* 0x000fe200020006ff */
[--C-:B------:R-:W-:Y:S01]  /*9ef0*/  HADD2.F32 R114, -RZ, R116.reuse.H0_H0 ;  /* 0x20000074ff727230 */ /* 0x100fe20000004100 */
[----:B------:R-:W-:Y:S01]  /*9f00*/  UPRMT UR5, UR37, 0x654, UR5 ;  /* 0x0000065425057896 */ /* 0x000fe20008000005 */
[----:B------:R-:W-:Y:S01]  /*9f10*/  HADD2.F32 R117, -RZ, R116.H1_H1 ;  /* 0x30000074ff757230 */ /* 0x000fe20000004100 */
[----:B------:R-:W-:Y:S01]  /*9f20*/  F2FP.F16.E4M3.UNPACK_B R136, R162 ;  /* 0x000000a2ff88723e */ /* 0x000fe200020006ff */
[--C-:B------:R-:W-:Y:S01]  /*9f30*/  HADD2.F32 R118, -RZ, R120.reuse.H0_H0 ;  /* 0x20000078ff767230 */ /* 0x100fe20000004100 */
[----:B------:R-:W-:Y:S01]  /*9f40*/  F2FP.F16.E4M3.UNPACK_B R152, R152.H1 ;  /* 0x00000098ff98723e */ /* 0x000fe200030006ff */
[----:B------:R-:W-:Y:S01]  /*9f50*/  HADD2.F32 R121, -RZ, R120.H1_H1 ;  /* 0x30000078ff797230 */ /* 0x000fe20000004100 */
[----:B------:R-:W-:Y:S01]  /*9f60*/  F2FP.F16.E4M3.UNPACK_B R153, R153.H1 ;  /* 0x00000099ff99723e */ /* 0x000fe200030006ff */
[--C-:B------:R-:W-:Y:S01]  /*9f70*/  HADD2.F32 R122, -RZ, R124.reuse.H0_H0 ;  /* 0x2000007cff7a7230 */ /* 0x100fe20000004100 */
[----:B------:R-:W-:Y:S01]  /*9f80*/  F2FP.F16.E4M3.UNPACK_B R154, R154.H1 ;  /* 0x0000009aff9a723e */ /* 0x000fe200030006ff */
[----:B-1----:R-:W-:Y:S01]  /*9f90*/  SYNCS.ARRIVE.TRANS64.RED.A1T0 RZ, [UR5], RZ ;  /* 0x000000ffffff79a7 */ /* 0x002fe20008100405 */
[----:B------:R-:W-:Y:S01]  /*9fa0*/  HADD2.F32 R125, -RZ, R124.H1_H1 ;  /* 0x3000007cff7d7230 */ /* 0x000fe20000004100 */
[----:B------:R-:W-:Y:S01]  /*9fb0*/  F2FP.F16.E4M3.UNPACK_B R155, R155.H1 ;  /* 0x0000009bff9b723e */ /* 0x000fe200030006ff */
[--C-:B------:R-:W-:Y:S01]  /*9fc0*/  HADD2.F32 R126, -RZ, R128.reuse.H0_H0 ;  /* 0x20000080ff7e7230 */ /* 0x100fe20000004100 */
[----:B------:R-:W-:Y:S01]  /*9fd0*/  F2FP.F16.E4M3.UNPACK_B R156, R156.H1 ;  /* 0x0000009cff9c723e */ /* 0x000fe200030006ff */
[----:B------:R-:W-:Y:S01]  /*9fe0*/  HADD2.F32 R129, -RZ, R128.H1_H1 ;  /* 0x30000080ff817230 */ /* 0x000fe20000004100 */
[----:B------:R-:W-:Y:S01]  /*9ff0*/  F2FP.F16.E4M3.UNPACK_B R157, R157.H1 ;  /* 0x0000009dff9d723e */ /* 0x000fe200030006ff */
[C---:B------:R-:W-:Y:S01]  /*a000*/  FMUL R4, R78.reuse, R4 ;  /* 0x000000044e047220 */ /* 0x040fe20000400000 */
[C---:B------:R-:W-:Y:S01]  /*a010*/  FMUL R5, R78.reuse, R5 ;  /* 0x000000054e057220 */ /* 0x040fe20000400000 */
[----:B------:R-:W-:Y:S02]  /*a020*/  HADD2.F32 R3, -RZ, R148.H0_H0 ;  /* 0x20000094ff037230 */ /* 0x000fe40000004100 */
        /* <DEDUP_REMOVED lines=11> */
[----:B------:R-:W-:Y:S02]  /*a0e0*/  HADD2.F32 R130, -RZ, R132.H0_H0 ;  /* 0x20000084ff827230 */ /* 0x000fe40000004100 */
[C---:B------:R-:W-:Y:S01]  /*a0f0*/  FMUL R6, R78.reuse, R6 ;  /* 0x000000064e067220 */ /* 0x040fe20000400000 */
[----:B------:R-:W-:Y:S02]  /*a100*/  HADD2.F32 R82, -RZ, R148.H1_H1 ;  /* 0x30000094ff527230 */ /* 0x000fe40000004100 */
[C---:B------:R-:W-:Y:S01]  /*a110*/  FMUL R7, R78.reuse, R7 ;  /* 0x000000074e077220 */ /* 0x040fe20000400000 */
[----:B------:R-:W-:Y:S02]  /*a120*/  HADD2.F32 R85, -RZ, R149.H0_H0 ;  /* 0x20000095ff557230 */ /* 0x000fe40000004100 */
[C---:B------:R-:W-:Y:S01]  /*a130*/  FFMA R6, R81.reuse, R3, R6 ;  /* 0x0000000351067223 */ /* 0x040fe20000000006 */
[----:B------:R-:W-:Y:S02]  /*a140*/  HADD2.F32 R133, -RZ, R132.H1_H1 ;  /* 0x30000084ff857230 */ /* 0x000fe40000004100 */
[C---:B------:R-:W-:Y:S01]  /*a150*/  FFMA R7, R81.reuse, R82, R7 ;  /* 0x0000005251077223 */ /* 0x040fe20000000007 */
[C---:B------:R-:W-:Y:S01]  /*a160*/  FFMA R8, R81.reuse, R83, R8 ;  /* 0x0000005351087223 */ /* 0x040fe20000000008 */
[C---:B------:R-:W-:Y:S01]  /*a170*/  FFMA R9, R81.reuse, R84, R9 ;  /* 0x0000005451097223 */ /* 0x040fe20000000009 */
[--C-:B------:R-:W-:Y:S02]  /*a180*/  HADD2.F32 R82, -RZ, R138.reuse.H0_H0 ;  /* 0x2000008aff527230 */ /* 0x100fe40000004100 */
[C---:B------:R-:W-:Y:S01]  /*a190*/  FMUL R10, R78.reuse, R10 ;  /* 0x0000000a4e0a7220 */ /* 0x040fe20000400000 */
[----:B------:R-:W-:Y:S02]  /*a1a0*/  HADD2.F32 R83, -RZ, R138.H1_H1 ;  /* 0x3000008aff537230 */ /* 0x000fe40000004100 */
[C---:B------:R-:W-:Y:S01]  /*a1b0*/  FMUL R11, R78.reuse, R11 ;  /* 0x0000000b4e0b7220 */ /* 0x040fe20000400000 */
[----:B------:R-:W-:Y:S02]  /*a1c0*/  HADD2.F32 R89, -RZ, R150.H0_H0 ;  /* 0x20000096ff597230 */ /* 0x000fe40000004100 */
[C---:B------:R-:W-:Y:S01]  /*a1d0*/  FFMA R10, R81.reuse, R85, R10 ;  /* 0x00000055510a7223 */ /* 0x040fe2000000000a */
[--C-:B------:R-:W-:Y:S02]  /*a1e0*/  HADD2.F32 R134, -RZ, R136.reuse.H0_H0 ;  /* 0x20000088ff867230 */ /* 0x100fe40000004100 */
[C---:B------:R-:W-:Y:S01]  /*a1f0*/  FFMA R11, R81.reuse, R86, R11 ;  /* 0x00000056510b7223 */ /* 0x040fe2000000000b */
[C---:B------:R-:W-:Y:S01]  /*a200*/  FFMA R12, R81.reuse, R87, R12 ;  /* 0x00000057510c7223 */ /* 0x040fe2000000000c */
[----:B------:R-:W-:Y:S01]  /*a210*/  FFMA R13, R81, R88, R13 ;  /* 0x00000058510d7223 */ /* 0x000fe2000000000d */
[----:B------:R-:W-:Y:S01]  /*a220*/  F2FP.SATFINITE.E4M3.F32.PACK_AB_MERGE_C R86, R7, R6, RZ ;  /* 0x000000060756723e */ /* 0x000fe200048070ff */
[C---:B------:R-:W-:Y:S01]  /*a230*/  FMUL R7, R78.reuse, R24 ;  /* 0x000000184e077220 */ /* 0x040fe20000400000 */
[----:B------:R-:W-:Y:S01]  /*a240*/  F2FP.SATFINITE.E4M3.F32.PACK_AB_MERGE_C R138, R11, R10, RZ ;  /* 0x0000000a0b8a723e */ /* 0x000fe200048070ff */
[C---:B------:R-:W-:Y:S01]  /*a250*/  FMUL R10, R78.reuse, R25 ;  /* 0x000000194e0a7220 */ /* 0x040fe20000400000 */
[C---:B------:R-:W-:Y:S01]  /*a260*/  FMUL R25, R78.reuse, R32 ;  /* 0x000000204e197220 */ /* 0x040fe20000400000 */
[----:B------:R-:W-:Y:S02]  /*a270*/  HADD2.F32 R137, -RZ, R136.H1_H1 ;  /* 0x30000088ff897230 */ /* 0x000fe40000004100 */
[C---:B------:R-:W-:Y:S01]  /*a280*/  FMUL R14, R78.reuse, R14 ;  /* 0x0000000e4e0e7220 */ /* 0x040fe20000400000 */
[----:B------:R-:W-:Y:S02]  /*a290*/  HADD2.F32 R90, -RZ, R150.H1_H1 ;  /* 0x30000096ff5a7230 */ /* 0x000fe40000004100 */
[C---:B------:R-:W-:Y:S01]  /*a2a0*/  FMUL R15, R78.reuse, R15 ;  /* 0x0000000f4e0f7220 */ /* 0x040fe20000400000 */
[--C-:B------:R-:W-:Y:S02]  /*a2b0*/  HADD2.F32 R93, -RZ, R151.reuse.H0_H0 ;  /* 0x20000097ff5d7230 */ /* 0x100fe40000004100 */
[C---:B------:R-:W-:Y:S01]  /*a2c0*/  FFMA R14, R81.reuse, R89, R14 ;  /* 0x00000059510e7223 */ /* 0x040fe2000000000e */
[----:B------:R-:W-:Y:S02]  /*a2d0*/  HADD2.F32 R94, -RZ, R151.H1_H1 ;  /* 0x30000097ff5e7230 */ /* 0x000fe40000004100 */
[C---:B------:R-:W-:Y:S01]  /*a2e0*/  FFMA R15, R81.reuse, R90, R15 ;  /* 0x0000005a510f7223 */ /* 0x040fe2000000000f */
[C---:B------:R-:W-:Y:S01]  /*a2f0*/  FFMA R16, R81.reuse, R91, R16 ;  /* 0x0000005b51107223 */ /* 0x040fe20000000010 */
[----:B------:R-:W-:Y:S01]  /*a300*/  FFMA R17, R81, R92, R17 ;  /* 0x0000005c51117223 */ /* 0x000fe20000000011 */
[C---:B------:R-:W-:Y:S01]  /*a310*/  FMUL R18, R78.reuse, R18 ;  /* 0x000000124e127220 */ /* 0x040fe20000400000 */
[C---:B------:R-:W-:Y:S01]  /*a320*/  FMUL R19, R78.reuse, R19 ;  /* 0x000000134e137220 */ /* 0x040fe20000400000 */
[--C-:B------:R-:W-:Y:S01]  /*a330*/  HADD2.F32 R96, -RZ, R152.reuse.H0_H0 ;  /* 0x20000098ff607230 */ /* 0x100fe20000004100 */
[----:B------:R-:W-:Y:S01]  /*a340*/  F2FP.SATFINITE.E4M3.F32.PACK_AB_MERGE_C R14, R15, R14, RZ ;  /* 0x0000000e0f0e723e */ /* 0x000fe200048070ff */
[C---:B------:R-:W-:Y:S01]  /*a350*/  FFMA R18, R81.reuse, R93, R18 ;  /* 0x0000005d51127223 */ /* 0x040fe20000000012 */
[C---:B------:R-:W-:Y:S01]  /*a360*/  FFMA R19, R81.reuse, R94, R19 ;  /* 0x0000005e51137223 */ /* 0x040fe20000000013 */
[C---:B------:R-:W-:Y:S01]  /*a370*/  FFMA R0, R81.reuse, R95, R0 ;  /* 0x0000005f51007223 */ /* 0x040fe20000000000 */
[----:B------:R-:W-:Y:S01]  /*a380*/  FFMA R2, R81, R97, R2 ;  /* 0x0000006151027223 */ /* 0x000fe20000000002 */
[----:B------:R-:W-:Y:S02]  /*a390*/  HADD2.F32 R99, -RZ, R152.H1_H1 ;  /* 0x30000098ff637230 */ /* 0x000fe40000004100 */
[C---:B------:R-:W-:Y:S01]  /*a3a0*/  FMUL R3, R78.reuse, R22 ;  /* 0x000000164e037220 */ /* 0x040fe20000400000 */
[----:B------:R-:W-:Y:S01]  /*a3b0*/  F2FP.SATFINITE.E4M3.F32.PACK_AB_MERGE_C R18, R19, R18, RZ ;  /* 0x000000121312723e */ /* 0x000fe200048070ff */
[C---:B------:R-:W-:Y:S01]  /*a3c0*/  FMUL R22, R78.reuse, R29 ;  /* 0x0000001d4e167220 */ /* 0x040fe20000400000 */
[C---:B------:R-:W-:Y:S01]  /*a3d0*/  FMUL R29, R78.reuse, R36 ;  /* 0x000000244e1d7220 */ /* 0x040fe20000400000 */
[C---:B------:R-:W-:Y:S01]  /*a3e0*/  FFMA R3, R81.reuse, R96, R3 ;  /* 0x0000006051037223 */ /* 0x040fe20000000003 */
[C---:B------:R-:W-:Y:S01]  /*a3f0*/  FMUL R6, R78.reuse, R23 ;  /* 0x000000174e067220 */ /* 0x040fe20000400000 */
[--C-:B------:R-:W-:Y:S02]  /*a400*/  HADD2.F32 R100, -RZ, R153.reuse.H0_H0 ;  /* 0x20000099ff647230 */ /* 0x100fe40000004100 */
[C---:B------:R-:W-:Y:S01]  /*a410*/  FMUL R11, R78.reuse, R26 ;  /* 0x0000001a4e0b7220 */ /* 0x040fe20000400000 */
[----:B------:R-:W-:Y:S02]  /*a420*/  HADD2.F32 R103, -RZ, R153.H1_H1 ;  /* 0x30000099ff677230 */ /* 0x000fe40000004100 */
[C---:B------:R-:W-:Y:S01]  /*a430*/  FFMA R6, R81.reuse, R99, R6 ;  /* 0x0000006351067223 */ /* 0x040fe20000000006 */
[C---:B------:R-:W-:Y:S01]  /*a440*/  FFMA R7, R81.reuse, R98, R7 ;  /* 0x0000006251077223 */ /* 0x040fe20000000007 */
[C---:B------:R-:W-:Y:S01]  /*a450*/  FFMA R10, R81.reuse, R101, R10 ;  /* 0x00000065510a7223 */ /* 0x040fe2000000000a */
[C---:B------:R-:W-:Y:S01]  /*a460*/  FFMA R11, R81.reuse, R100, R11 ;  /* 0x00000064510b7223 */ /* 0x040fe2000000000b */
[----:B------:R-:W-:Y:S01]  /*a470*/  FMUL R26, R78, R33 ;  /* 0x000000214e1a7220 */ /* 0x000fe20000400000 */
[----:B------:R-:W-:Y:S01]  /*a480*/  F2FP.SATFINITE.E4M3.F32.PACK_AB_MERGE_C R3, R6, R3, RZ ;  /* 0x000000030603723e */ /* 0x000fe200048070ff */
[C---:B------:R-:W-:Y:S01]  /*a490*/  FMUL R33, R78.reuse, R40 ;  /* 0x000000284e217220 */ /* 0x040fe20000400000 */
        /* <DEDUP_REMOVED lines=8> */
[C---:B------:R-:W-:Y:S01]  /*a520*/  FMUL R30, R78.reuse, R37 ;  /* 0x000000254e1e7220 */ /* 0x040fe20000400000 */
[C---:B------:R-:W-:Y:S01]  /*a530*/  FMUL R37, R78.reuse, R44 ;  /* 0x0000002c4e257220 */ /* 0x040fe20000400000 */
[C---:B------:R-:W-:Y:S01]  /*a540*/  FMUL R24, R78.reuse, R31 ;  /* 0x0000001f4e187220 */ /* 0x040fe20000400000 */
[----:B------:R-:W-:Y:S01]  /*a550*/  F2FP.F16.E4M3.UNPACK_B R158, R158.H1 ;  /* 0x0000009eff9e723e */ /* 0x000fe200030006ff */
[--C-:B------:R-:W-:Y:S02]  /*a560*/  HADD2.F32 R108, -RZ, R155.reuse.H0_H0 ;  /* 0x2000009bff6c7230 */ /* 0x100fe40000004100 */
[----:B------:R-:W-:Y:S01]  /*a570*/  FMUL R27, R78, R34 ;  /* 0x000000224e1b7220 */ /* 0x000fe20000400000 */
[----:B------:R-:W-:Y:S02]  /*a580*/  HADD2.F32 R111, -RZ, R155.H1_H1 ;  /* 0x3000009bff6f7230 */ /* 0x000fe40000004100 */
[C---:B------:R-:W-:Y:S01]  /*a590*/  FFMA R24, R81.reuse, R107, R24 ;  /* 0x0000006b51187223 */ /* 0x040fe20000000018 */
[----:B------:R-:W-:Y:S01]  /*a5a0*/  F2FP.F16.E4M3.UNPACK_B R159, R159.H1 ;  /* 0x0000009fff9f723e */ /* 0x000fe200030006ff */
[C---:B------:R-:W-:Y:S01]  /*a5b0*/  FFMA R25, R81.reuse, R106, R25 ;  /* 0x0000006a51197223 */ /* 0x040fe20000000019 */
[C---:B------:R-:W-:Y:S01]  /*a5c0*/  FFMA R26, R81.reuse, R109, R26 ;  /* 0x0000006d511a7223 */ /* 0x040fe2000000001a */
[----:B------:R-:W-:Y:S01]  /*a5d0*/  F2FP.F16.E4M3.UNPACK_B R160, R160.H1 ;  /* 0x000000a0ffa0723e */ /* 0x000fe200030006ff */
[C---:B------:R-:W-:Y:S01]  /*a5e0*/  FFMA R27, R81.reuse, R108, R27 ;  /* 0x0000006c511b7223 */ /* 0x040fe2000000001b */
[----:B------:R-:W-:Y:S01]  /*a5f0*/  F2FP.SATFINITE.E4M3.F32.PACK_AB_MERGE_C R6, R24, R23, RZ ;  /* 0x000000171806723e */ /* 0x000fe200048070ff */
[C---:B------:R-:W-:Y:S01]  /*a600*/  FMUL R34, R78.reuse, R41 ;  /* 0x000000294e227220 */ /* 0x040fe20000400000 */
[C---:B------:R-:W-:Y:S01]  /*a610*/  FMUL R41, R78.reuse, R48 ;  /* 0x000000304e297220 */ /* 0x040fe20000400000 */
[----:B------:R-:W-:Y:S01]  /*a620*/  FMUL R28, R78, R35 ;  /* 0x000000234e1c7220 */ /* 0x000fe20000400000 */
[----:B------:R-:W-:Y:S01]  /*a630*/  F2FP.F16.E4M3.UNPACK_B R161, R161.H1 ;  /* 0x000000a1ffa1723e */ /* 0x000fe200030006ff */
[--C-:B------:R-:W-:Y:S01]  /*a640*/  HADD2.F32 R112, -RZ, R156.reuse.H0_H0 ;  /* 0x2000009cff707230 */ /* 0x100fe20000004100 */
[----:B------:R-:W-:Y:S01]  /*a650*/  F2FP.SATFINITE.E4M3.F32.PACK_AB_MERGE_C R6, R22, R21, R6 ;  /* 0x000000151606723e */ /* 0x000fe20004807006 */
[C---:B------:R-:W-:Y:S01]  /*a660*/  FFMA R28, R81.reuse, R111, R28 ;  /* 0x0000006f511c7223 */ /* 0x040fe2000000001c */
[C---:B------:R-:W-:Y:S01]  /*a670*/  FFMA R29, R81.reuse, R110, R29 ;  /* 0x0000006e511d7223 */ /* 0x040fe2000000001d */
[C---:B------:R-:W-:Y:S01]  /*a680*/  FFMA R30, R81.reuse, R113, R30 ;  /* 0x00000071511e7223 */ /* 0x040fe2000000001e */
[----:B------:R-:W-:Y:S02]  /*a690*/  HADD2.F32 R115, -RZ, R156.H1_H1 ;  /* 0x3000009cff737230 */ /* 0x000fe40000004100 */
[C---:B------:R-:W-:Y:S01]  /*a6a0*/  FMUL R31, R78.reuse, R38 ;  /* 0x000000264e1f7220 */ /* 0x040fe20000400000 */
[----:B------:R-:W-:Y:S01]  /*a6b0*/  F2FP.F16.E4M3.UNPACK_B R162, R162.H1 ;  /* 0x000000a2ffa2723e */ /* 0x000fe200030006ff */
[C---:B------:R-:W-:Y:S01]  /*a6c0*/  FMUL R38, R78.reuse, R45 ;  /* 0x0000002d4e267220 */ /* 0x040fe20000400000 */
[C---:B------:R-:W-:Y:S01]  /*a6d0*/  FMUL R45, R78.reuse, R52 ;  /* 0x000000344e2d7220 */ /* 0x040fe20000400000 */
[----:B------:R-:W-:Y:S01]  /*a6e0*/  F2FP.F16.E4M3.UNPACK_B R163, R163.H1 ;  /* 0x000000a3ffa3723e */ /* 0x000fe200030006ff */
[----:B------:R-:W-:Y:S01]  /*a6f0*/  FFMA R31, R81, R112, R31 ;  /* 0x00000070511f7223 */ /* 0x000fe2000000001f */
[----:B------:R-:W-:Y:S01]  /*a700*/  FMUL R52, R78, R59 ;  /* 0x0000003b4e347220 */ /* 0x000fe20000400000 */
[----:B------:R-:W-:Y:S01]  /*a710*/  IADD3 R76, PT, PT, R76, 0x1, RZ ;  /* 0x000000014c4c7810 */ /* 0x000fe20007ffe0ff */
[C---:B------:R-:W-:Y:S01]  /*a720*/  FMUL R59, R78.reuse, R66 ;  /* 0x000000424e3b7220 */ /* 0x040fe20000400000 */
[----:B------:R-:W-:Y:S01]  /*a730*/  F2FP.SATFINITE.E4M3.F32.PACK_AB_MERGE_C R66, R13, R12, R14 ;  /* 0x0000000c0d42723e */ /* 0x000fe2000480700e */
[C---:B------:R-:W-:Y:S01]  /*a740*/  FMUL R32, R78.reuse, R39 ;  /* 0x000000274e207220 */ /* 0x040fe20000400000 */
[--C-:B------:R-:W-:Y:S02]  /*a750*/  HADD2.F32 R116, -RZ, R157.reuse.H0_H0 ;  /* 0x2000009dff747230 */ /* 0x100fe40000004100 */
[C---:B------:R-:W-:Y:S01]  /*a760*/  FMUL R35, R78.reuse, R42 ;  /* 0x0000002a4e237220 */ /* 0x040fe20000400000 */
[----:B------:R-:W-:Y:S02]  /*a770*/  HADD2.F32 R119, -RZ, R157.H1_H1 ;  /* 0x3000009dff777230 */ /* 0x000fe40000004100 */
[C---:B------:R-:W-:Y:S01]  /*a780*/  FFMA R32, R81.reuse, R115, R32 ;  /* 0x0000007351207223 */ /* 0x040fe20000000020 */
[----:B------:R-:W-:Y:S01]  /*a790*/  FMUL R36, R78, R43 ;  /* 0x0000002b4e247220 */ /* 0x000fe20000400000 */
[C---:B------:R-:W-:Y:S01]  /*a7a0*/  FFMA R33, R81.reuse, R114, R33 ;  /* 0x0000007251217223 */ /* 0x040fe20000000021 */
[C---:B------:R-:W-:Y:S01]  /*a7b0*/  FFMA R34, R81.reuse, R117, R34 ;  /* 0x0000007551227223 */ /* 0x040fe20000000022 */
[--C-:B------:R-:W-:Y:S01]  /*a7c0*/  HADD2.F32 R120, -RZ, R158.reuse.H0_H0 ;  /* 0x2000009eff787230 */ /* 0x100fe20000004100 */
[----:B------:R-:W-:Y:S01]  /*a7d0*/  F2FP.SATFINITE.E4M3.F32.PACK_AB_MERGE_C R32, R32, R31, RZ ;  /* 0x0000001f2020723e */ /* 0x000fe200048070ff */
[C---:B------:R-:W-:Y:S01]  /*a7e0*/  FFMA R35, R81.reuse, R116, R35 ;  /* 0x0000007451237223 */ /* 0x040fe20000000023 */
[----:B------:R-:W-:Y:S02]  /*a7f0*/  HADD2.F32 R123, -RZ, R158.H1_H1 ;  /* 0x3000009eff7b7230 */ /* 0x000fe40000004100 */
[----:B------:R-:W-:Y:S01]  /*a800*/  FMUL R39, R78, R46 ;  /* 0x0000002e4e277220 */ /* 0x000fe20000400000 */
[----:B------:R-:W-:Y:S01]  /*a810*/  F2FP.SATFINITE.E4M3.F32.PACK_AB_MERGE_C R32, R30, R29, R32 ;  /* 0x0000001d1e20723e */ /* 0x000fe20004807020 */
[C---:B------:R-:W-:Y:S01]  /*a820*/  FFMA R36, R81.reuse, R119, R36 ;  /* 0x0000007751247223 */ /* 0x040fe20000000024 */
[C---:B------:R-:W-:Y:S01]  /*a830*/  FMUL R40, R78.reuse, R47 ;  /* 0x0000002f4e287220 */ /* 0x040fe20000400000 */
[C---:B------:R-:W-:Y:S01]  /*a840*/  FFMA R37, R81.reuse, R118, R37 ;  /* 0x0000007651257223 */ /* 0x040fe20000000025 */
[C---:B------:R-:W-:Y:S01]  /*a850*/  FFMA R38, R81.reuse, R121, R38 ;  /* 0x0000007951267223 */ /* 0x040fe20000000026 */
[C---:B------:R-:W-:Y:S01]  /*a860*/  FMUL R42, R78.reuse, R49 ;  /* 0x000000314e2a7220 */ /* 0x040fe20000400000 */
        /* <DEDUP_REMOVED lines=8> */
[C---:B------:R-:W-:Y:S01]  /*a8f0*/  FMUL R57, R78.reuse, R64 ;  /* 0x000000404e397220 */ /* 0x040fe20000400000 */
[----:B------:R-:W-:Y:S01]  /*a900*/  FFMA R42, R81, R125, R42 ;  /* 0x0000007d512a7223 */ /* 0x000fe2000000002a */
[C---:B------:R-:W-:Y:S01]  /*a910*/  FMUL R46, R78.reuse, R53 ;  /* 0x000000354e2e7220 */ /* 0x040fe20000400000 */
[--C-:B------:R-:W-:Y:S01]  /*a920*/  HADD2.F32 R128, -RZ, R160.reuse.H0_H0 ;  /* 0x200000a0ff807230 */ /* 0x100fe20000004100 */
[----:B------:R-:W-:Y:S01]  /*a930*/  F2FP.SATFINITE.E4M3.F32.PACK_AB_MERGE_C R64, R5, R4, R86 ;  /* 0x000000040540723e */ /* 0x000fe20004807056 */
[C---:B------:R-:W-:Y:S01]  /*a940*/  FMUL R51, R78.reuse, R58 ;  /* 0x0000003a4e337220 */ /* 0x040fe20000400000 */
[C---:B------:R-:W-:Y:S01]  /*a950*/  FMUL R53, R78.reuse, R60 ;  /* 0x0000003c4e357220 */ /* 0x040fe20000400000 */
[C---:B------:R-:W-:Y:S01]  /*a960*/  FFMA R43, R81.reuse, R124, R43 ;  /* 0x0000007c512b7223 */ /* 0x040fe2000000002b */
[----:B------:R-:W-:Y:S02]  /*a970*/  HADD2.F32 R131, -RZ, R160.H1_H1 ;  /* 0x300000a0ff837230 */ /* 0x000fe40000004100 */
[C---:B------:R-:W-:Y:S01]  /*a980*/  FMUL R47, R78.reuse, R54 ;  /* 0x000000364e2f7220 */ /* 0x040fe20000400000 */
[C---:B------:R-:W-:Y:S01]  /*a990*/  FMUL R58, R78.reuse, R65 ;  /* 0x000000414e3a7220 */ /* 0x040fe20000400000 */
[----:B------:R-:W-:Y:S01]  /*a9a0*/  FMUL R60, R78, R67 ;  /* 0x000000434e3c7220 */ /* 0x000fe20000400000 */
[----:B------:R-:W-:Y:S01]  /*a9b0*/  F2FP.SATFINITE.E4M3.F32.PACK_AB_MERGE_C R5, R20, R11, RZ ;  /* 0x0000000b1405723e */ /* 0x000fe200048070ff */
[----:B------:R-:W-:Y:S01]  /*a9c0*/  FFMA R44, R81, R127, R44 ;  /* 0x0000007f512c7223 */ /* 0x000fe2000000002c */
[C---:B------:R-:W-:Y:S01]  /*a9d0*/  FMUL R48, R78.reuse, R55 ;  /* 0x000000374e307220 */ /* 0x040fe20000400000 */
[----:B------:R-:W-:Y:S01]  /*a9e0*/  F2FP.SATFINITE.E4M3.F32.PACK_AB_MERGE_C R65, R9, R8, R138 ;  /* 0x000000080941723e */ /* 0x000fe2000480708a */
[----:B------:R-:W-:Y:S01]  /*a9f0*/  FFMA R45, R81, R126, R45 ;  /* 0x0000007e512d7223 */ /* 0x000fe2000000002d */
[----:B------:R-:W-:Y:S01]  /*aa00*/  F2FP.SATFINITE.E4M3.F32.PACK_AB_MERGE_C R67, R17, R16, R18 ;  /* 0x000000101143723e */ /* 0x000fe20004807012 */
[----:B------:R-:W-:Y:S01]  /*aa10*/  FMUL R49, R78, R56 ;  /* 0x000000384e317220 */ /* 0x000fe20000400000 */
[C---:B------:R-:W-:Y:S01]  /*aa20*/  FFMA R46, R81.reuse, R129, R46 ;  /* 0x00000081512e7223 */ /* 0x040fe2000000002e */
[--C-:B------:R-:W-:Y:S02]  /*aa30*/  HADD2.F32 R132, -RZ, R161.reuse.H0_H0 ;  /* 0x200000a1ff847230 */ /* 0x100fe40000004100 */
[C---:B------:R-:W-:Y:S01]  /*aa40*/  FFMA R47, R81.reuse, R128, R47 ;  /* 0x00000080512f7223 */ /* 0x040fe2000000002f */
[----:B------:R1:W-:Y:S01]  /*aa50*/  STS.128 [R172+UR49+0xa200], R64 ;  /* 0x00a20040ac007988 */ /* 0x0003e20008000c31 */
[----:B------:R-:W-:Y:S01]  /*aa60*/  HADD2.F32 R135, -RZ, R161.H1_H1 ;  /* 0x300000a1ff877230 */ /* 0x000fe20000004100 */
[----:B------:R-:W-:Y:S01]  /*aa70*/  F2FP.SATFINITE.E4M3.F32.PACK_AB_MERGE_C R5, R10, R7, R5 ;  /* 0x000000070a05723e */ /* 0x000fe20004807005 */
[C---:B------:R-:W-:Y:S01]  /*aa80*/  FFMA R48, R81.reuse, R131, R48 ;  /* 0x0000008351307223 */ /* 0x040fe20000000030 */
[----:B------:R-:W-:Y:S01]  /*aa90*/  F2FP.SATFINITE.E4M3.F32.PACK_AB_MERGE_C R7, R28, R27, RZ ;  /* 0x0000001b1c07723e */ /* 0x000fe200048070ff */
        /* <DEDUP_REMOVED lines=8> */
[----:B------:R-:W-:Y:S01]  /*ab20*/  FMUL R56, R78, R63 ;  /* 0x0000003f4e387220 */ /* 0x000fe20000400000 */
[----:B------:R-:W-:Y:S01]  /*ab30*/  F2FP.SATFINITE.E4M3.F32.PACK_AB_MERGE_C R4, R2, R0, R3 ;  /* 0x000000000204723e */ /* 0x000fe20004807003 */
[C---:B------:R-:W-:Y:S01]  /*ab40*/  FFMA R53, R81.reuse, R134, R53 ;  /* 0x0000008651357223 */ /* 0x040fe20000000035 */
[----:B------:R-:W-:Y:S01]  /*ab50*/  F2FP.SATFINITE.E4M3.F32.PACK_AB_MERGE_C R7, R26, R25, R7 ;  /* 0x000000191a07723e */ /* 0x000fe20004807007 */
[C---:B------:R-:W-:Y:S01]  /*ab60*/  FFMA R54, R81.reuse, R137, R54 ;  /* 0x0000008951367223 */ /* 0x040fe20000000036 */
[--C-:B------:R-:W-:Y:S02]  /*ab70*/  HADD2.F32 R84, -RZ, R163.reuse.H0_H0 ;  /* 0x200000a3ff547230 */ /* 0x100fe40000004100 */
[C---:B------:R-:W-:Y:S01]  /*ab80*/  FFMA R55, R81.reuse, R136, R55 ;  /* 0x0000008851377223 */ /* 0x040fe20000000037 */
[----:B------:R-:W-:Y:S01]  /*ab90*/  HADD2.F32 R85, -RZ, R163.H1_H1 ;  /* 0x300000a3ff557230 */ /* 0x000fe20000004100 */
[----:B------:R1:W-:Y:S01]  /*aba0*/  STS.128 [R192+0xa010], R4 ;  /* 0x00a01004c0007388 */ /* 0x0003e20000000c00 */
[----:B------:R-:W-:Y:S01]  /*abb0*/  F2FP.SATFINITE.E4M3.F32.PACK_AB_MERGE_C R35, R36, R35, RZ ;  /* 0x000000232423723e */ /* 0x000fe200048070ff */
[C---:B------:R-:W-:Y:S01]  /*abc0*/  FFMA R56, R81.reuse, R139, R56 ;  /* 0x0000008b51387223 */ /* 0x040fe20000000038 */
[----:B------:R-:W-:Y:S01]  /*abd0*/  F2FP.SATFINITE.E4M3.F32.PACK_AB_MERGE_C R39, R40, R39, RZ ;  /* 0x000000272827723e */ /* 0x000fe200048070ff */
[C---:B------:R-:W-:Y:S01]  /*abe0*/  FFMA R57, R81.reuse, R82, R57 ;  /* 0x0000005251397223 */ /* 0x040fe20000000039 */
[----:B------:R-:W-:Y:S01]  /*abf0*/  F2FP.SATFINITE.E4M3.F32.PACK_AB_MERGE_C R43, R44, R43, RZ ;  /* 0x0000002b2c2b723e */ /* 0x000fe200048070ff */
[C---:B------:R-:W-:Y:S01]  /*ac00*/  FFMA R58, R81.reuse, R83, R58 ;  /* 0x00000053513a7223 */ /* 0x040fe2000000003a */
[C---:B------:R-:W-:Y:S01]  /*ac10*/  FFMA R59, R81.reuse, R84, R59 ;  /* 0x00000054513b7223 */ /* 0x040fe2000000003b */
[----:B------:R-:W-:Y:S01]  /*ac20*/  F2FP.SATFINITE.E4M3.F32.PACK_AB_MERGE_C R33, R34, R33, R35 ;  /* 0x000000212221723e */ /* 0x000fe20004807023 */
        /* <DEDUP_REMOVED lines=11> */
[----:B------:R-:W-:Y:S05]  /*ace0*/  F2FP.SATFINITE.E4M3.F32.PACK_AB_MERGE_C R51, R58, R57, R59 ;  /* 0x000000393a33723e */ /* 0x000fea000480703b */
        /* <DEDUP_REMOVED lines=18> */
.L_x_123:
[----:B------:R-:W-:Y:S05]  /*ae10*/  BSYNC.RECONVERGENT B0 ;  /* 0x0000000000007941 */ /* 0x000fea0003800200 */
.L_x_122:
[----:B------:R-:W-:Y:S01]  /*ae20*/  BAR.SYNC.DEFER_BLOCKING 0x1, 0x80 ;  /* 0x0042000000007b1d */ /* 0x000fe20000010000 */
[----:B------:R-:W-:Y:S01]  /*ae30*/  ISETP.NE.AND P2, PT, R190, RZ, PT ;  /* 0x000000ffbe00720c */ /* 0x000fe20003f45270 */
[----:B------:R-:W-:Y:S01]  /*ae40*/  IMAD.IADD R20, R75, 0x1, R147 ;  /* 0x000000014b147824 */ /* 0x000fe200078e0293 */
[----:B------:R-:W-:Y:S01]  /*ae50*/  ISETP.NE.AND P0, PT, R191, 0x2, PT ;  /* 0x00000002bf00780c */ /* 0x000fe20003f05270 */
[----:B------:R-:W-:Y:S01]  /*ae60*/  IMAD.IADD R21, R77, 0x1, R170 ;  /* 0x000000014d157824 */ /* 0x000fe200078e02aa */
[----:B------:R-:W-:Y:S02]  /*ae70*/  ISETP.NE.AND P1, PT, R76, 0x2, PT ;  /* 0x000000024c00780c */ /* 0x000fe40003f25270 */
[----:B------:R-:W-:Y:S02]  /*ae80*/  SEL R3, RZ, 0x1, P0 ;  /* 0x00000001ff037807 */ /* 0x000fe40000000000 */
[----:B------:R-:W-:Y:S02]  /*ae90*/  SEL R0, RZ, 0x1, P1 ;  /* 0x00000001ff007807 */ /* 0x000fe40000800000 */
[----:B------:R-:W-:Y:S02]  /*aea0*/  LOP3.LUT R182, R182, R3, RZ, 0x3c, !PT ;  /* 0x00000003b6b67212 */ /* 0x000fe400078e3cff */
[----:B------:R-:W-:Y:S02]  /*aeb0*/  LOP3.LUT R183, R183, R0, RZ, 0x3c, !PT ;  /* 0x00000000b7b77212 */ /* 0x000fe400078e3cff */
[----:B------:R-:W-:Y:S02]  /*aec0*/  @P2 R2UR UR36, R179 ;  /* 0x00000000b32422ca */ /* 0x000fe400000e0000 */
[----:B------:R-:W-:Y:S02]  /*aed0*/  SEL R191, R191, RZ, P0 ;  /* 0x000000ffbfbf7207 */ /* 0x000fe40000000000 */
[----:B------:R-:W-:Y:S01]  /*aee0*/  SEL R76, R76, RZ, P1 ;  /* 0x000000ff4c4c7207 */ /* 0x000fe20000800000 */
[----:B------:R-:W-:Y:S10]  /*aef0*/  @P2 BRA `(.L_x_124) ;  /* 0xffffff9800d82947 */ /* 0x000ff4000383ffff */
[----:B------:R-:W-:Y:S05]  /*af00*/  EXIT ;  /* 0x000000000000794d */ /* 0x000fea0003800000 */
.L_x_19:
[----:B--2---:R2:W1:Y:S02]  /*af10*/  SYNCS.PHASECHK.TRANS64.TRYWAIT P0, [R3+URZ+0xd0], R2 ;  /* 0x0000d002030075a7 */ /* 0x00446400080011ff */
[----:B-1----:R-:W-:Y:S05]  /*af20*/  @!P0 NANOSLEEP.SYNCS 0x989680 ;  /* 0x009896800000895d */ /* 0x002fea0003900000 */
[----:B------:R-:W1:Y:S02]  /*af30*/  @!P0 SYNCS.PHASECHK.TRANS64 P0, [R3+URZ+0xd0], R2 ;  /* 0x0000d002030085a7 */ /* 0x000e6400080010ff */
[----:B-1----:R-:W-:Y:S05]  /*af40*/  @!P0 BRA `(.L_x_19) ;  /* 0xfffffffc00f08947 */ /* 0x002fea000383ffff */
[----:B------:R-:W-:Y:S05]  /*af50*/  BRA `(.L_x_125) ;  /* 0xffffff6400887947 */ /* 0x000fea000383ffff */
.L_x_22:
[----:B-1----:R-:W-:-:S07]  /*af60*/  MOV R2, UR33 ;  /* 0x0000002100027c02 */ /* 0x002fce0008000f00 */
.L_x_126:
[----:B-1----:R1:W2:Y:S02]  /*af70*/  SYNCS.PHASECHK.TRANS64.TRYWAIT P0, [R2+URZ+0x18], R5 ;  /* 0x00001805020075a7 */ /* 0x0022a400080011ff */
[----:B--2---:R-:W-:Y:S05]  /*af80*/  @!P0 NANOSLEEP.SYNCS 0x989680 ;  /* 0x009896800000895d */ /* 0x004fea0003900000 */
[----:B------:R-:W2:Y:S02]  /*af90*/  @!P0 SYNCS.PHASECHK.TRANS64 P0, [R2+URZ+0x18], R5 ;  /* 0x00001805020085a7 */ /* 0x000ea400080010ff */
[----:B--2---:R-:W-:Y:S05]  /*afa0*/  @!P0 BRA `(.L_x_126) ;  /* 0xfffffffc00f08947 */ /* 0x004fea000383ffff */
[----:B------:R-:W-:Y:S05]  /*afb0*/  BRA `(.L_x_21) ;  /* 0xffffff6400d87947 */ /* 0x000fea000383ffff */
.L_x_28:
[----:B-1----:R-:W-:-:S07]  /*afc0*/  MOV R2, UR17 ;  /* 0x0000001100027c02 */ /* 0x002fce0008000f00 */
.L_x_127:
[----:B-1----:R1:W2:Y:S02]  /*afd0*/  SYNCS.PHASECHK.TRANS64.TRYWAIT P0, [R2+URZ+0x18], R5 ;  /* 0x00001805020075a7 */ /* 0x0022a400080011ff */
[----:B--2---:R-:W-:Y:S05]  /*afe0*/  @!P0 NANOSLEEP.SYNCS 0x989680 ;  /* 0x009896800000895d */ /* 0x004fea0003900000 */
[----:B------:R-:W2:Y:S02]  /*aff0*/  @!P0 SYNCS.PHASECHK.TRANS64 P0, [R2+URZ+0x18], R5 ;  /* 0x00001805020085a7 */ /* 0x000ea400080010ff */
[----:B--2---:R-:W-:Y:S05]  /*b000*/  @!P0 BRA `(.L_x_127) ;  /* 0xfffffffc00f08947 */ /* 0x004fea000383ffff */
[----:B------:R-:W-:Y:S05]  /*b010*/  BRA `(.L_x_27) ;  /* 0xffffff6800807947 */ /* 0x000fea000383ffff */
.L_x_32:
[----:B-1----:R1:W2:Y:S02]  /*b020*/  SYNCS.PHASECHK.TRANS64.TRYWAIT P0, [R2+URZ+0x80], R3 ;  /* 0x00008003020075a7 */ /* 0x0022a400080011ff */
[----:B--2---:R-:W-:Y:S05]  /*b030*/  @!P0 NANOSLEEP.SYNCS 0x989680 ;  /* 0x009896800000895d */ /* 0x004fea0003900000 */
[----:B------:R-:W2:Y:S02]  /*b040*/  @!P0 SYNCS.PHASECHK.TRANS64 P0, [R2+URZ+0x80], R3 ;  /* 0x00008003020085a7 */ /* 0x000ea400080010ff */
[----:B--2---:R-:W-:Y:S05]  /*b050*/  @!P0 BRA `(.L_x_32) ;  /* 0xfffffffc00f08947 */ /* 0x004fea000383ffff */
[----:B------:R-:W-:Y:S05]  /*b060*/  BRA `(.L_x_128) ;  /* 0xffffff6c00107947 */ /* 0x000fea000383ffff */
.L_x_36:
[----:B----4-:R-:W-:-:S07]  /*b070*/  MOV R0, UR5 ;  /* 0x0000000500007c02 */ /* 0x010fce0008000f00 */
.L_x_129:
[----:B-1----:R1:W2:Y:S02]  /*b080*/  SYNCS.PHASECHK.TRANS64.TRYWAIT P0, [R0+URZ], R3 ;  /* 0x00000003000075a7 */ /* 0x0022a400080011ff */
[----:B--2---:R-:W-:Y:S05]  /*b090*/  @!P0 NANOSLEEP.SYNCS 0x989680 ;  /* 0x009896800000895d */ /* 0x004fea0003900000 */
[----:B------:R-:W2:Y:S02]  /*b0a0*/  @!P0 SYNCS.PHASECHK.TRANS64 P0, [R0+URZ], R3 ;  /* 0x00000003000085a7 */ /* 0x000ea400080010ff */
[----:B--2---:R-:W-:Y:S05]  /*b0b0*/  @!P0 BRA `(.L_x_129) ;  /* 0xfffffffc00f08947 */ /* 0x004fea000383ffff */
[----:B------:R-:W-:Y:S05]  /*b0c0*/  BRA `(.L_x_130) ;  /* 0xffffff7000807947 */ /* 0x000fea000383ffff */
.L_x_37:
[----:B----4-:R-:W-:-:S07]  /*b0d0*/  MOV R0, UR5 ;  /* 0x0000000500007c02 */ /* 0x010fce0008000f00 */
.L_x_131:
[----:B-1----:R1:W2:Y:S02]  /*b0e0*/  SYNCS.PHASECHK.TRANS64.TRYWAIT P0, [R0+URZ], R3 ;  /* 0x00000003000075a7 */ /* 0x0022a400080011ff */
[----:B--2---:R-:W-:Y:S05]  /*b0f0*/  @!P0 NANOSLEEP.SYNCS 0x989680 ;  /* 0x009896800000895d */ /* 0x004fea0003900000 */
[----:B------:R-:W2:Y:S02]  /*b100*/  @!P0 SYNCS.PHASECHK.TRANS64 P0, [R0+URZ], R3 ;  /* 0x00000003000085a7 */ /* 0x000ea400080010ff */
[----:B--2---:R-:W-:Y:S05]  /*b110*/  @!P0 BRA `(.L_x_131) ;  /* 0xfffffffc00f08947 */ /* 0x004fea000383ffff */
[----:B------:R-:W-:Y:S05]  /*b120*/  BRA `(.L_x_132) ;  /* 0xffffff70008c7947 */ /* 0x000fea000383ffff */
.L_x_40:
[----:B-1----:R1:W2:Y:S02]  /*b130*/  SYNCS.PHASECHK.TRANS64.TRYWAIT P0, [R0+URZ+0xc0], R5 ;  /* 0x0000c005000075a7 */ /* 0x0022a400080011ff */
[----:B--2---:R-:W-:Y:S05]  /*b140*/  @!P0 NANOSLEEP.SYNCS 0x989680 ;  /* 0x009896800000895d */ /* 0x004fea0003900000 */
[----:B------:R-:W2:Y:S02]  /*b150*/  @!P0 SYNCS.PHASECHK.TRANS64 P0, [R0+URZ+0xc0], R5 ;  /* 0x0000c005000085a7 */ /* 0x000ea400080010ff */
[----:B--2---:R-:W-:Y:S05]  /*b160*/  @!P0 BRA `(.L_x_40) ;  /* 0xfffffffc00f08947 */ /* 0x004fea000383ffff */
[----:B------:R-:W-:Y:S05]  /*b170*/  BRA `(.L_x_133) ;  /* 0xffffff7000e87947 */ /* 0x000fea000383ffff */
.L_x_41:
[----:B------:R-:W-:-:S07]  /*b180*/  MOV R0, UR5 ;  /* 0x0000000500007c02 */ /* 0x000fce0008000f00 */
.L_x_134:
[----:B-1----:R1:W2:Y:S02]  /*b190*/  SYNCS.PHASECHK.TRANS64.TRYWAIT P0, [R0+URZ+0x90], R5 ;  /* 0x00009005000075a7 */ /* 0x0022a400080011ff */
[----:B--2---:R-:W-:Y:S05]  /*b1a0*/  @!P0 NANOSLEEP.SYNCS 0x989680 ;  /* 0x009896800000895d */ /* 0x004fea0003900000 */
[----:B------:R-:W2:Y:S02]  /*b1b0*/  @!P0 SYNCS.PHASECHK.TRANS64 P0, [R0+URZ+0x90], R5 ;  /* 0x00009005000085a7 */ /* 0x000ea400080010ff */
[----:B--2---:R-:W-:Y:S05]  /*b1c0*/  @!P0 BRA `(.L_x_134) ;  /* 0xfffffffc00f08947 */ /* 0x004fea000383ffff */
[----:B------:R-:W-:Y:S05]  /*b1d0*/  BRA `(.L_x_135) ;  /* 0xffffff7000f87947 */ /* 0x000fea000383ffff */
.L_x_42:
[----:B-1----:R1:W2:Y:S02]  /*b1e0*/  SYNCS.PHASECHK.TRANS64.TRYWAIT P1, [R0+URZ+0x80], R5 ;  /* 0x00008005000075a7 */ /* 0x0022a400080211ff */
[----:B--2---:R-:W-:Y:S05]  /*b1f0*/  @!P1 NANOSLEEP.SYNCS 0x989680 ;  /* 0x009896800000995d */ /* 0x004fea0003900000 */
[----:B------:R-:W2:Y:S02]  /*b200*/  @!P1 SYNCS.PHASECHK.TRANS64 P1, [R0+URZ+0x80], R5 ;  /* 0x00008005000095a7 */ /* 0x000ea400080210ff */
[----:B--2---:R-:W-:Y:S05]  /*b210*/  @!P1 BRA `(.L_x_42) ;  /* 0xfffffffc00f09947 */ /* 0x004fea000383ffff */
[----:B------:R-:W-:Y:S05]  /*b220*/  BRA `(.L_x_136) ;  /* 0xffffff7400287947 */ /* 0x000fea000383ffff */
.L_x_45:
[----:B------:R-:W-:-:S07]  /*b230*/  MOV R0, UR5 ;  /* 0x0000000500007c02 */ /* 0x000fce0008000f00 */
.L_x_137:
[----:B-1----:R1:W2:Y:S02]  /*b240*/  SYNCS.PHASECHK.TRANS64.TRYWAIT P0, [R0+URZ+0x90], R3 ;  /* 0x00009003000075a7 */ /* 0x0022a400080011ff */
[----:B--2---:R-:W-:Y:S05]  /*b250*/  @!P0 NANOSLEEP.SYNCS 0x989680 ;  /* 0x009896800000895d */ /* 0x004fea0003900000 */
[----:B------:R-:W2:Y:S02]  /*b260*/  @!P0 SYNCS.PHASECHK.TRANS64 P0, [R0+URZ+0x90], R3 ;  /* 0x00009003000085a7 */ /* 0x000ea400080010ff */
[----:B--2---:R-:W-:Y:S05]  /*b270*/  @!P0 BRA `(.L_x_137) ;  /* 0xfffffffc00f08947 */ /* 0x004fea000383ffff */
[----:B------:R-:W-:Y:S05]  /*b280*/  BRA `(.L_x_44) ;  /* 0xffffff74007c7947 */ /* 0x000fea000383ffff */
.L_x_52:
[----:B-1----:R1:W2:Y:S02]  /*b290*/  SYNCS.PHASECHK.TRANS64.TRYWAIT P1, [R0+URZ+0x80], R5 ;  /* 0x00008005000075a7 */ /* 0x0022a400080211ff */
[----:B--2---:R-:W-:Y:S05]  /*b2a0*/  @!P1 NANOSLEEP.SYNCS 0x989680 ;  /* 0x009896800000995d */ /* 0x004fea0003900000 */
[----:B------:R-:W2:Y:S02]  /*b2b0*/  @!P1 SYNCS.PHASECHK.TRANS64 P1, [R0+URZ+0x80], R5 ;  /* 0x00008005000095a7 */ /* 0x000ea400080210ff */
[----:B--2---:R-:W-:Y:S05]  /*b2c0*/  @!P1 BRA `(.L_x_52) ;  /* 0xfffffffc00f09947 */ /* 0x004fea000383ffff */
[----:B------:R-:W-:Y:S05]  /*b2d0*/  BRA `(.L_x_138) ;  /* 0xffffff7800e87947 */ /* 0x000fea000383ffff */
.L_x_53:
[----:B------:R-:W-:-:S07]  /*b2e0*/  MOV R3, UR7 ;  /* 0x0000000700037c02 */ /* 0x000fce0008000f00 */
.L_x_139:
[----:B-1----:R1:W2:Y:S02]  /*b2f0*/  SYNCS.PHASECHK.TRANS64.TRYWAIT P0, [R3+URZ+0xb0], R0 ;  /* 0x0000b000030075a7 */ /* 0x0022a400080011ff */
[----:B--2---:R-:W-:Y:S05]  /*b300*/  @!P0 NANOSLEEP.SYNCS 0x989680 ;  /* 0x009896800000895d */ /* 0x004fea0003900000 */
[----:B------:R-:W2:Y:S02]  /*b310*/  @!P0 SYNCS.PHASECHK.TRANS64 P0, [R3+URZ+0xb0], R0 ;  /* 0x0000b000030085a7 */ /* 0x000ea400080010ff */
[----:B--2---:R-:W-:Y:S05]  /*b320*/  @!P0 BRA `(.L_x_139) ;  /* 0xfffffffc00f08947 */ /* 0x004fea000383ffff */
[----:B------:R-:W-:Y:S05]  /*b330*/  BRA `(.L_x_140) ;  /* 0xffffff7c00207947 */ /* 0x000fea000383ffff */
.L_x_56:
[----:B------:R-:W-:Y:S07]  /*b340*/  MOV R0, UR6 ;  /* 0x0000000600007c02 */ /* 0x000fee0008000f00 */
.L_x_141:
[----:B-1----:R1:W2:Y:S02]  /*b350*/  SYNCS.PHASECHK.TRANS64.TRYWAIT P0, [R0+URZ], R3 ;  /* 0x00000003000075a7 */ /* 0x0022a400080011ff */
[----:B--2---:R-:W-:Y:S05]  /*b360*/  @!P0 NANOSLEEP.SYNCS 0x989680 ;  /* 0x009896800000895d */ /* 0x004fea0003900000 */
[----:B------:R-:W2:Y:S02]  /*b370*/  @!P0 SYNCS.PHASECHK.TRANS64 P0, [R0+URZ], R3 ;  /* 0x00000003000085a7 */ /* 0x000ea400080010ff */
[----:B--2---:R-:W-:Y:S05]  /*b380*/  @!P0 BRA `(.L_x_141) ;  /* 0xfffffffc00f08947 */ /* 0x004fea000383ffff */
[----:B------:R-:W-:Y:S05]  /*b390*/  BRA `(.L_x_55) ;  /* 0xffffff7c003c7947 */ /* 0x000fea000383ffff */
.L_x_59:
[----:B------:R-:W-:-:S07]  /*b3a0*/  MOV R0, UR6 ;  /* 0x0000000600007c02 */ /* 0x000fce0008000f00 */
.L_x_142:
[----:B--2---:R2:W4:Y:S02]  /*b3b0*/  SYNCS.PHASECHK.TRANS64.TRYWAIT P0, [R0+URZ], R3 ;  /* 0x00000003000075a7 */ /* 0x00452400080011ff */
[----:B----4-:R-:W-:Y:S05]  /*b3c0*/  @!P0 NANOSLEEP.SYNCS 0x989680 ;  /* 0x009896800000895d */ /* 0x010fea0003900000 */
[----:B------:R-:W4:Y:S02]  /*b3d0*/  @!P0 SYNCS.PHASECHK.TRANS64 P0, [R0+URZ], R3 ;  /* 0x00000003000085a7 */ /* 0x000f2400080010ff */
[----:B----4-:R-:W-:Y:S05]  /*b3e0*/  @!P0 BRA `(.L_x_142) ;  /* 0xfffffffc00f08947 */ /* 0x010fea000383ffff */
[----:B------:R-:W-:Y:S05]  /*b3f0*/  BRA `(.L_x_143) ;  /* 0xffffff8000187947 */ /* 0x000fea000383ffff */
.L_x_60:
[----:B------:R-:W-:-:S07]  /*b400*/  MOV R0, UR7 ;  /* 0x0000000700007c02 */ /* 0x000fce0008000f00 */
.L_x_144:
[----:B-1----:R1:W2:Y:S02]  /*b410*/  SYNCS.PHASECHK.TRANS64.TRYWAIT P0, [R0+URZ], R3 ;  /* 0x00000003000075a7 */ /* 0x0022a400080011ff */
[----:B--2---:R-:W-:Y:S05]  /*b420*/  @!P0 NANOSLEEP.SYNCS 0x989680 ;  /* 0x009896800000895d */ /* 0x004fea0003900000 */
[----:B------:R-:W2:Y:S02]  /*b430*/  @!P0 SYNCS.PHASECHK.TRANS64 P0, [R0+URZ], R3 ;  /* 0x00000003000085a7 */ /* 0x000ea400080010ff */
[----:B--2---:R-:W-:Y:S05]  /*b440*/  @!P0 BRA `(.L_x_144) ;  /* 0xfffffffc00f08947 */ /* 0x004fea000383ffff */
[----:B------:R-:W-:Y:S05]  /*b450*/  BRA `(.L_x_145) ;  /* 0xffffff8000247947 */ /* 0x000fea000383ffff */
.L_x_65:
[----:B--2---:R2:W3:Y:S02]  /*b460*/  SYNCS.PHASECHK.TRANS64.TRYWAIT P0, [R0+URZ+0x80], R3 ;  /* 0x00008003000075a7 */ /* 0x0044e400080011ff */
[----:B---3--:R-:W-:Y:S05]  /*b470*/  @!P0 NANOSLEEP.SYNCS 0x989680 ;  /* 0x009896800000895d */ /* 0x008fea0003900000 */
[----:B------:R-:W3:Y:S02]  /*b480*/  @!P0 SYNCS.PHASECHK.TRANS64 P0, [R0+URZ+0x80], R3 ;  /* 0x00008003000085a7 */ /* 0x000ee400080010ff */
[----:B---3--:R-:W-:Y:S05]  /*b490*/  @!P0 BRA `(.L_x_65) ;  /* 0xfffffffc00f08947 */ /* 0x008fea000383ffff */
[----:B------:R-:W-:Y:S05]  /*b4a0*/  BRA `(.L_x_146) ;  /* 0xffffff8400307947 */ /* 0x000fea000383ffff */
.L_x_68:
[----:B------:R-:W-:Y:S07]  /*b4b0*/  MOV R0, UR7 ;  /* 0x0000000700007c02 */ /* 0x000fee0008000f00 */
.L_x_147:
[----:B--2---:R2:W3:Y:S02]  /*b4c0*/  SYNCS.PHASECHK.TRANS64.TRYWAIT P0, [R0+URZ+0x78], R3 ;  /* 0x00007803000075a7 */ /* 0x0044e400080011ff */
[----:B---3--:R-:W-:Y:S05]  /*b4d0*/  @!P0 NANOSLEEP.SYNCS 0x989680 ;  /* 0x009896800000895d */ /* 0x008fea0003900000 */
[----:B------:R-:W3:Y:S02]  /*b4e0*/  @!P0 SYNCS.PHASECHK.TRANS64 P0, [R0+URZ+0x78], R3 ;  /* 0x00007803000085a7 */ /* 0x000ee400080010ff */
[----:B---3--:R-:W-:Y:S05]  /*b4f0*/  @!P0 BRA `(.L_x_147) ;  /* 0xfffffffc00f08947 */ /* 0x008fea000383ffff */
[----:B------:R-:W-:Y:S05]  /*b500*/  BRA `(.L_x_67) ;  /* 0xffffff8800107947 */ /* 0x000fea000383ffff */
.L_x_71:
[----:B------:R-:W-:Y:S07]  /*b510*/  MOV R3, UR7 ;  /* 0x0000000700037c02 */ /* 0x000fee0008000f00 */
.L_x_148:
[----:B-1----:R1:W2:Y:S02]  /*b520*/  SYNCS.PHASECHK.TRANS64.TRYWAIT P0, [R3+URZ+0x50], R12 ;  /* 0x0000500c030075a7 */ /* 0x0022a400080011ff */
[----:B--2---:R-:W-:Y:S05]  /*b530*/  @!P0 NANOSLEEP.SYNCS 0x989680 ;  /* 0x009896800000895d */ /* 0x004fea0003900000 */
[----:B------:R-:W2:Y:S02]  /*b540*/  @!P0 SYNCS.PHASECHK.TRANS64 P0, [R3+URZ+0x50], R12 ;  /* 0x0000500c030085a7 */ /* 0x000ea400080010ff */
[----:B--2---:R-:W-:Y:S05]  /*b550*/  @!P0 BRA `(.L_x_148) ;  /* 0xfffffffc00f08947 */ /* 0x004fea000383ffff */
[----:B------:R-:W-:Y:S05]  /*b560*/  BRA `(.L_x_149) ;  /* 0xffffff8800887947 */ /* 0x000fea000383ffff */
.L_x_72:
[----:B-1----:R-:W-:Y:S07]  /*b570*/  MOV R3, UR7 ;  /* 0x0000000700037c02 */ /* 0x002fee0008000f00 */
.L_x_150:
[----:B-1----:R1:W2:Y:S02]  /*b580*/  SYNCS.PHASECHK.TRANS64.TRYWAIT P0, [R3+URZ+0x58], R12 ;  /* 0x0000580c030075a7 */ /* 0x0022a400080011ff */
[----:B--2---:R-:W-:Y:S05]  /*b590*/  @!P0 NANOSLEEP.SYNCS 0x989680 ;  /* 0x009896800000895d */ /* 0x004fea0003900000 */
[----:B------:R-:W2:Y:S02]  /*b5a0*/  @!P0 SYNCS.PHASECHK.TRANS64 P0, [R3+URZ+0x58], R12 ;  /* 0x0000580c030085a7 */ /* 0x000ea400080010ff */
[----:B--2---:R-:W-:Y:S05]  /*b5b0*/  @!P0 BRA `(.L_x_150) ;  /* 0xfffffffc00f08947 */ /* 0x004fea000383ffff */
[----:B------:R-:W-:Y:S05]  /*b5c0*/  BRA `(.L_x_151) ;  /* 0xffffff8800c47947 */ /* 0x000fea000383ffff */
.L_x_73:
[----:B-1----:R-:W-:Y:S07]  /*b5d0*/  MOV R3, UR7 ;  /* 0x0000000700037c02 */ /* 0x002fee0008000f00 */
.L_x_152:
[----:B-1----:R1:W2:Y:S02]  /*b5e0*/  SYNCS.PHASECHK.TRANS64.TRYWAIT P0, [R3+URZ+0x60], R12 ;  /* 0x0000600c030075a7 */ /* 0x0022a400080011ff */
[----:B--2---:R-:W-:Y:S05]  /*b5f0*/  @!P0 NANOSLEEP.SYNCS 0x989680 ;  /* 0x009896800000895d */ /* 0x004fea0003900000 */
[----:B------:R-:W2:Y:S02]  /*b600*/  @!P0 SYNCS.PHASECHK.TRANS64 P0, [R3+URZ+0x60], R12 ;  /* 0x0000600c030085a7 */ /* 0x000ea400080010ff */
[----:B--2---:R-:W-:Y:S05]  /*b610*/  @!P0 BRA `(.L_x_152) ;  /* 0xfffffffc00f08947 */ /* 0x004fea000383ffff */
[----:B------:R-:W-:Y:S05]  /*b620*/  BRA `(.L_x_153) ;  /* 0xffffff8c000c7947 */ /* 0x000fea000383ffff */
.L_x_74:
[----:B------:R-:W-:Y:S07]  /*b630*/  MOV R3, UR7 ;  /* 0x0000000700037c02 */ /* 0x000fee0008000f00 */
.L_x_154:
[----:B-1----:R1:W2:Y:S02]  /*b640*/  SYNCS.PHASECHK.TRANS64.TRYWAIT P0, [R3+URZ+0x68], R12 ;  /* 0x0000680c030075a7 */ /* 0x0022a400080011ff */
[----:B--2---:R-:W-:Y:S05]  /*b650*/  @!P0 NANOSLEEP.SYNCS 0x989680 ;  /* 0x009896800000895d */ /* 0x004fea0003900000 */
[----:B------:R-:W2:Y:S02]  /*b660*/  @!P0 SYNCS.PHASECHK.TRANS64 P0, [R3+URZ+0x68], R12 ;  /* 0x0000680c030085a7 */ /* 0x000ea400080010ff */
[----:B--2---:R-:W-:Y:S05]  /*b670*/  @!P0 BRA `(.L_x_154) ;  /* 0xfffffffc00f08947 */ /* 0x004fea000383ffff */
[----:B------:R-:W-:Y:S05]  /*b680*/  BRA `(.L_x_155) ;  /* 0xffffff8c00947947 */ /* 0x000fea000383ffff */
.L_x_76:
[----:B------:R-:W-:-:S07]  /*b690*/  MOV R0, UR7 ;  /* 0x0000000700007c02 */ /* 0x000fce0008000f00 */
.L_x_156:
[----:B-1----:R1:W3:Y:S02]  /*b6a0*/  SYNCS.PHASECHK.TRANS64.TRYWAIT P0, [R0+URZ+0x50], R3 ;  /* 0x00005003000075a7 */ /* 0x0022e400080011ff */
[----:B---3--:R-:W-:Y:S05]  /*b6b0*/  @!P0 NANOSLEEP.SYNCS 0x989680 ;  /* 0x009896800000895d */ /* 0x008fea0003900000 */
[----:B------:R-:W3:Y:S02]  /*b6c0*/  @!P0 SYNCS.PHASECHK.TRANS64 P0, [R0+URZ+0x50], R3 ;  /* 0x00005003000085a7 */ /* 0x000ee400080010ff */
[----:B---3--:R-:W-:Y:S05]  /*b6d0*/  @!P0 BRA `(.L_x_156) ;  /* 0xfffffffc00f08947 */ /* 0x008fea000383ffff */
[----:B------:R-:W-:Y:S05]  /*b6e0*/  BRA `(.L_x_157) ;  /* 0xffffff9000047947 */ /* 0x000fea000383ffff */
.L_x_77:
[----:B-1----:R-:W-:-:S07]  /*b6f0*/  MOV R0, UR7 ;  /* 0x0000000700007c02 */ /* 0x002fce0008000f00 */
.L_x_158:
[----:B-1----:R1:W3:Y:S02]  /*b700*/  SYNCS.PHASECHK.TRANS64.TRYWAIT P0, [R0+URZ+0x58], R3 ;  /* 0x00005803000075a7 */ /* 0x0022e400080011ff */
[----:B---3--:R-:W-:Y:S05]  /*b710*/  @!P0 NANOSLEEP.SYNCS 0x989680 ;  /* 0x009896800000895d */ /* 0x008fea0003900000 */
[----:B------:R-:W3:Y:S02]  /*b720*/  @!P0 SYNCS.PHASECHK.TRANS64 P0, [R0+URZ+0x58], R3 ;  /* 0x00005803000085a7 */ /* 0x000ee400080010ff */
[----:B---3--:R-:W-:Y:S05]  /*b730*/  @!P0 BRA `(.L_x_158) ;  /* 0xfffffffc00f08947 */ /* 0x008fea000383ffff */
[----:B------:R-:W-:Y:S05]  /*b740*/  BRA `(.L_x_159) ;  /* 0xffffff8c00f47947 */ /* 0x000fea000383ffff */
.L_x_78:
[----:B-1----:R-:W-:-:S07]  /*b750*/  MOV R0, UR7 ;  /* 0x0000000700007c02 */ /* 0x002fce0008000f00 */
.L_x_160:
[----:B-1----:R1:W3:Y:S02]  /*b760*/  SYNCS.PHASECHK.TRANS64.TRYWAIT P0, [R0+URZ+0x60], R3 ;  /* 0x00006003000075a7 */ /* 0x0022e400080011ff */
[----:B---3--:R-:W-:Y:S05]  /*b770*/  @!P0 NANOSLEEP.SYNCS 0x989680 ;  /* 0x009896800000895d */ /* 0x008fea0003900000 */
[----:B------:R-:W3:Y:S02]  /*b780*/  @!P0 SYNCS.PHASECHK.TRANS64 P0, [R0+URZ+0x60], R3 ;  /* 0x00006003000085a7 */ /* 0x000ee400080010ff */
[----:B---3--:R-:W-:Y:S05]  /*b790*/  @!P0 BRA `(.L_x_160) ;  /* 0xfffffffc00f08947 */ /* 0x008fea000383ffff */
[----:B------:R-:W-:Y:S05]  /*b7a0*/  BRA `(.L_x_161) ;  /* 0xffffff8c00e47947 */ /* 0x000fea000383ffff */
.L_x_80:
[----:B--2---:R2:W4:Y:S02]  /*b7b0*/  SYNCS.PHASECHK.TRANS64.TRYWAIT P0, [R0+URZ+0x80], R3 ;  /* 0x00008003000075a7 */ /* 0x00452400080011ff */
[----:B----4-:R-:W-:Y:S05]  /*b7c0*/  @!P0 NANOSLEEP.SYNCS 0x989680 ;  /* 0x009896800000895d */ /* 0x010fea0003900000 */
[----:B------:R-:W4:Y:S02]  /*b7d0*/  @!P0 SYNCS.PHASECHK.TRANS64 P0, [R0+URZ+0x80], R3 ;  /* 0x00008003000085a7 */ /* 0x000f2400080010ff */
[----:B----4-:R-:W-:Y:S05]  /*b7e0*/  @!P0 BRA `(.L_x_80) ;  /* 0xfffffffc00f08947 */ /* 0x010fea000383ffff */
[----:B------:R-:W-:Y:S05]  /*b7f0*/  BRA `(.L_x_162) ;  /* 0xffffff9000ac7947 */ /* 0x000fea000383ffff */
.L_x_91:
[----:B-1----:R1:W3:Y:S02]  /*b800*/  SYNCS.PHASECHK.TRANS64.TRYWAIT P1, [R3+URZ+0x30], R0 ;  /* 0x00003000030075a7 */ /* 0x0022e400080211ff */
[----:B---3--:R-:W-:Y:S05]  /*b810*/  @!P1 NANOSLEEP.SYNCS 0x989680 ;  /* 0x009896800000995d */ /* 0x008fea0003900000 */
[----:B------:R-:W3:Y:S02]  /*b820*/  @!P1 SYNCS.PHASECHK.TRANS64 P1, [R3+URZ+0x30], R0 ;  /* 0x00003000030095a7 */ /* 0x000ee400080210ff */
[----:B---3--:R-:W-:Y:S05]  /*b830*/  @!P1 BRA `(.L_x_91) ;  /* 0xfffffffc00f09947 */ /* 0x008fea000383ffff */
[----:B------:R-:W-:Y:S05]  /*b840*/  BRA `(.L_x_90) ;  /* 0xffffff9c00d07947 */ /* 0x000fea000383ffff */
.L_x_93:
[----:B-1----:R1:W4:Y:S02]  /*b850*/  SYNCS.PHASECHK.TRANS64.TRYWAIT P0, [R193+URZ+0xa0], R2 ;  /* 0x0000a002c10075a7 */ /* 0x00232400080011ff */
[----:B----4-:R-:W-:Y:S05]  /*b860*/  @!P0 NANOSLEEP.SYNCS 0x989680 ;  /* 0x009896800000895d */ /* 0x010fea0003900000 */
[----:B------:R-:W4:Y:S02]  /*b870*/  @!P0 SYNCS.PHASECHK.TRANS64 P0, [R193+URZ+0xa0], R2 ;  /* 0x0000a002c10085a7 */ /* 0x000f2400080010ff */
[----:B----4-:R-:W-:Y:S05]  /*b880*/  @!P0 BRA `(.L_x_93) ;  /* 0xfffffffc00f08947 */ /* 0x010fea000383ffff */
[----:B------:R-:W-:Y:S05]  /*b890*/  BRA `(.L_x_92) ;  /* 0xffffffa0002c7947 */ /* 0x000fea000383ffff */
.L_x_102:
[----:B--2---:R2:W3:Y:S02]  /*b8a0*/  SYNCS.PHASECHK.TRANS64.TRYWAIT P0, [R204+URZ+0x30], R3 ;  /* 0x00003003cc0075a7 */ /* 0x0044e400080011ff */
[----:B---3--:R-:W-:Y:S05]  /*b8b0*/  @!P0 NANOSLEEP.SYNCS 0x989680 ;  /* 0x009896800000895d */ /* 0x008fea0003900000 */
[----:B------:R-:W3:Y:S02]  /*b8c0*/  @!P0 SYNCS.PHASECHK.TRANS64 P0, [R204+URZ+0x30], R3 ;  /* 0x00003003cc0085a7 */ /* 0x000ee400080010ff */
[----:B---3--:R-:W-:Y:S05]  /*b8d0*/  @!P0 BRA `(.L_x_102) ;  /* 0xfffffffc00f08947 */ /* 0x008fea000383ffff */
[----:B------:R-:W-:Y:S05]  /*b8e0*/  BRA `(.L_x_101) ;  /* 0xffffffb400387947 */ /* 0x000fea000383ffff */
.L_x_111:
[----:B--2---:R2:W3:Y:S02]  /*b8f0*/  SYNCS.PHASECHK.TRANS64.TRYWAIT P0, [R0+URZ+0x30], R5 ;  /* 0x00003005000075a7 */ /* 0x0044e400080011ff */
[----:B---3--:R-:W-:Y:S05]  /*b900*/  @!P0 NANOSLEEP.SYNCS 0x989680 ;  /* 0x009896800000895d */ /* 0x008fea0003900000 */
[----:B------:R-:W3:Y:S02]  /*b910*/  @!P0 SYNCS.PHASECHK.TRANS64 P0, [R0+URZ+0x30], R5 ;  /* 0x00003005000085a7 */ /* 0x000ee400080010ff */
[----:B---3--:R-:W-:Y:S05]  /*b920*/  @!P0 BRA `(.L_x_111) ;  /* 0xfffffffc00f08947 */ /* 0x008fea000383ffff */
[----:B------:R-:W-:Y:S05]  /*b930*/  BRA `(.L_x_110) ;  /* 0xffffffc800907947 */ /* 0x000fea000383ffff */
.L_x_120:
[----:B--2---:R2:W3:Y:S02]  /*b940*/  SYNCS.PHASECHK.TRANS64.TRYWAIT P0, [R0+URZ+0x30], R3 ;  /* 0x00003003000075a7 */ /* 0x0044e400080011ff */
[----:B---3--:R-:W-:Y:S05]  /*b950*/  @!P0 NANOSLEEP.SYNCS 0x989680 ;  /* 0x009896800000895d */ /* 0x008fea0003900000 */
[----:B------:R-:W3:Y:S02]  /*b960*/  @!P0 SYNCS.PHASECHK.TRANS64 P0, [R0+URZ+0x30], R3 ;  /* 0x00003003000085a7 */ /* 0x000ee400080010ff */
[----:B---3--:R-:W-:Y:S05]  /*b970*/  @!P0 BRA `(.L_x_120) ;  /* 0xfffffffc00f08947 */ /* 0x008fea000383ffff */
[----:B------:R-:W-:Y:S05]  /*b980*/  BRA `(.L_x_119) ;  /* 0xffffffdc00f47947 */ /* 0x000fea000383ffff */
        .weak           $__internal_0_$__cuda_sm10x_tcgen05_guardrail_trap_col_being_dealloced_not_returned_by_alloc
        .type           $__internal_0_$__cuda_sm10x_tcgen05_guardrail_trap_col_being_dealloced_not_returned_by_alloc,@function
        .size           $__internal_0_$__cuda_sm10x_tcgen05_guardrail_trap_col_being_dealloced_not_returned_by_alloc,($__internal_1_$__cuda_sm10x_tcgen05_guardrail_trap_phase_invalid_during_alloc - $__internal_0_$__cuda_sm10x_tcgen05_guardrail_trap_col_being_dealloced_not_returned_by_alloc)
$__internal_0_$__cuda_sm10x_tcgen05_guardrail_trap_col_being_dealloced_not_returned_by_alloc:
[----:B------:R-:W-:Y:S05]  /*b990*/  BPT.TRAP 0x1 ;  /* 0x000000040000795c */ /* 0x000fea0000300000 */
[----:B------:R-:W-:-:S04]  /*b9a0*/  HFMA2 R3, -RZ, RZ, 0, 0 ;  /* 0x00000000ff037431 */ /* 0x000fc800000001ff */
[----:B------:R-:W-:Y:S05]  /*b9b0*/  RET.REL.NODEC R2 `(_ZN7cutlass13device_kernelINS_4gemm6kernel13GemmUniversalIN4cute5tupleIJiiiiEEENS1_10collective13CollectiveMmaINS1_35MainloopSm100TmaUmmaWarpSpecializedILi3ELi2ELi2ENS5_IJNS4_1CILi1EEESB_SB_EEEEENS5_IJNSA_ILi128EEENSA_ILi256EEESE_EEENS_12float_e4m3_tENS5_IJSB_llEEENS_12float_e5m2_tENS5_IJlSB_lEEENS4_8TiledMMAINS4_8MMA_AtomIJNS4_10MMA_TraitsINS4_19SM100_MMA_F8F6F4_SSEJSH_SJ_fSE_SF_NS4_17integral_constantINS4_4UMMA5MajorELSR_1EEENSP_ISR_LSR_0EEENSP_INSQ_7ScaleInELSU_0EEESV_EEEEEENS4_6LayoutISC_NS5_IJNSA_ILi0EEESZ_SZ_EEEEENS5_IJNS4_10UnderscoreES12_S12_EEEEENS4_13SM90_TMA_LOADENS4_14ComposedLayoutINS4_7SwizzleILi3ELi4ELi3EEENS4_18smem_ptr_flag_bitsILi8EEENSY_INS5_IJSE_NSA_ILi8EEEEEENS5_IJSB_SE_EEEEEEEvNS4_8identityES15_NS16_IS18_S1A_NSY_INS5_IJS1B_SE_EEENS5_IJSE_SB_EEEEEEEvS1G_EENS_8epilogue10collective18CollectiveEpilogueINS1M_23Sm100TmaWarpSpecializedILi4ELi2ELi64ELb0ELb0EEEJSG_NS5_IJNSY_ISE_SB_EENSY_INSA_ILi64EEESB_EEEEESH_SK_SH_SK_NS1M_6fusion15FusionCallbacksIS1Q_NS1V_17LinearCombinationISH_fSH_fLNS_15FloatRoundStyleE2EEESG_S1U_JEEENS4_5SM1004TMEM4LOAD26SM100_TMEM_LOAD_32dp32b64xES15_NS16_INS17_ILi2ELi4ELi3EEES1A_NSY_INS5_IJS1B_S1S_EEENS5_IJS1S_SB_EEEEEEENS4_39AutoVectorizingCopyWithAssumedAlignmentILi128EEENS4_14SM90_TMA_STOREES29_S2B_S2B_EEEvvEEEEvNT_6ParamsE) ;  /* 0xffffff4402907950 */ /* 0x000fea0003c3ffff */
        .weak           $__internal_1_$__cuda_sm10x_tcgen05_guardrail_trap_phase_invalid_during_alloc
        .type           $__internal_1_$__cuda_sm10x_tcgen05_guardrail_trap_phase_invalid_during_alloc,@function
        .size           $__internal_1_$__cuda_sm10x_tcgen05_guardrail_trap_phase_invalid_during_alloc,($__internal_2_$__cuda_sm10x_tcgen05_guardrail_trap_unallocated_columns_being_dealloced - $__internal_1_$__cuda_sm10x_tcgen05_guardrail_trap_phase_invalid_during_alloc)
$__internal_1_$__cuda_sm10x_tcgen05_guardrail_trap_phase_invalid_during_alloc:
[----:B------:R-:W-:Y:S05]  /*b9c0*/  BPT.TRAP 0x1 ;  /* 0x000000040000795c */ /* 0x000fea0000300000 */
[----:B------:R-:W-:-:S04]  /*b9d0*/  MOV R3, 0x0 ;  /* 0x0000000000037802 */ /* 0x000fc80000000f00 */
[----:B------:R-:W-:Y:S05]  /*b9e0*/  RET.REL.NODEC R2 `(_ZN7cutlass13device_kernelINS_4gemm6kernel13GemmUniversalIN4cute5tupleIJiiiiEEENS1_10collective13CollectiveMmaINS1_35MainloopSm100TmaUmmaWarpSpecializedILi3ELi2ELi2ENS5_IJNS4_1CILi1EEESB_SB_EEEEENS5_IJNSA_ILi128EEENSA_ILi256EEESE_EEENS_12float_e4m3_tENS5_IJSB_llEEENS_12float_e5m2_tENS5_IJlSB_lEEENS4_8TiledMMAINS4_8MMA_AtomIJNS4_10MMA_TraitsINS4_19SM100_MMA_F8F6F4_SSEJSH_SJ_fSE_SF_NS4_17integral_constantINS4_4UMMA5MajorELSR_1EEENSP_ISR_LSR_0EEENSP_INSQ_7ScaleInELSU_0EEESV_EEEEEENS4_6LayoutISC_NS5_IJNSA_ILi0EEESZ_SZ_EEEEENS5_IJNS4_10UnderscoreES12_S12_EEEEENS4_13SM90_TMA_LOADENS4_14ComposedLayoutINS4_7SwizzleILi3ELi4ELi3EEENS4_18smem_ptr_flag_bitsILi8EEENSY_INS5_IJSE_NSA_ILi8EEEEEENS5_IJSB_SE_EEEEEEEvNS4_8identityES15_NS16_IS18_S1A_NSY_INS5_IJS1B_SE_EEENS5_IJSE_SB_EEEEEEEvS1G_EENS_8epilogue10collective18CollectiveEpilogueINS1M_23Sm100TmaWarpSpecializedILi4ELi2ELi64ELb0ELb0EEEJSG_NS5_IJNSY_ISE_SB_EENSY_INSA_ILi64EEESB_EEEEESH_SK_SH_SK_NS1M_6fusion15FusionCallbacksIS1Q_NS1V_17LinearCombinationISH_fSH_fLNS_15FloatRoundStyleE2EEESG_S1U_JEEENS4_5SM1004TMEM4LOAD26SM100_TMEM_LOAD_32dp32b64xES15_NS16_INS17_ILi2ELi4ELi3EEES1A_NSY_INS5_IJS1B_S1S_EEENS5_IJS1S_SB_EEEEEEENS4_39AutoVectorizingCopyWithAssumedAlignmentILi128EEENS4_14SM90_TMA_STOREES29_S2B_S2B_EEEvvEEEEvNT_6ParamsE) ;  /* 0xffffff4402847950 */ /* 0x000fea0003c3ffff */
        .weak           $__internal_2_$__cuda_sm10x_tcgen05_guardrail_trap_unallocated_columns_being_dealloced
        .type           $__internal_2_$__cuda_sm10x_tcgen05_guardrail_trap_unallocated_columns_being_dealloced,@function
        .size           $__internal_2_$__cuda_sm10x_tcgen05_guardrail_trap_unallocated_columns_being_dealloced,(.L_x_164 - $__internal_2_$__cuda_sm10x_tcgen05_guardrail_trap_unallocated_columns_being_dealloced)
$__internal_2_$__cuda_sm10x_tcgen05_guardrail_trap_unallocated_columns_being_dealloced:
[----:B------:R-:W-:Y:S05]  /*b9f0*/  BPT.TRAP 0x1 ;  /* 0x000000040000795c */ /* 0x000fea0000300000 */
[----:B------:R-:W-:-:S04]  /*ba00*/  HFMA2 R3, -RZ, RZ, 0, 0 ;  /* 0x00000000ff037431 */ /* 0x000fc800000001ff */
[----:B------:R-:W-:Y:S05]  /*ba10*/  RET.REL.NODEC R2 `(_ZN7cutlass13device_kernelINS_4gemm6kernel13GemmUniversalIN4cute5tupleIJiiiiEEENS1_10collective13CollectiveMmaINS1_35MainloopSm100TmaUmmaWarpSpecializedILi3ELi2ELi2ENS5_IJNS4_1CILi1EEESB_SB_EEEEENS5_IJNSA_ILi128EEENSA_ILi256EEESE_EEENS_12float_e4m3_tENS5_IJSB_llEEENS_12float_e5m2_tENS5_IJlSB_lEEENS4_8TiledMMAINS4_8MMA_AtomIJNS4_10MMA_TraitsINS4_19SM100_MMA_F8F6F4_SSEJSH_SJ_fSE_SF_NS4_17integral_constantINS4_4UMMA5MajorELSR_1EEENSP_ISR_LSR_0EEENSP_INSQ_7ScaleInELSU_0EEESV_EEEEEENS4_6LayoutISC_NS5_IJNSA_ILi0EEESZ_SZ_EEEEENS5_IJNS4_10UnderscoreES12_S12_EEEEENS4_13SM90_TMA_LOADENS4_14ComposedLayoutINS4_7SwizzleILi3ELi4ELi3EEENS4_18smem_ptr_flag_bitsILi8EEENSY_INS5_IJSE_NSA_ILi8EEEEEENS5_IJSB_SE_EEEEEEEvNS4_8identityES15_NS16_IS18_S1A_NSY_INS5_IJS1B_SE_EEENS5_IJSE_SB_EEEEEEEvS1G_EENS_8epilogue10collective18CollectiveEpilogueINS1M_23Sm100TmaWarpSpecializedILi4ELi2ELi64ELb0ELb0EEEJSG_NS5_IJNSY_ISE_SB_EENSY_INSA_ILi64EEESB_EEEEESH_SK_SH_SK_NS1M_6fusion15FusionCallbacksIS1Q_NS1V_17LinearCombinationISH_fSH_fLNS_15FloatRoundStyleE2EEESG_S1U_JEEENS4_5SM1004TMEM4LOAD26SM100_TMEM_LOAD_32dp32b64xES15_NS16_INS17_ILi2ELi4ELi3EEES1A_NSY_INS5_IJS1B_S1S_EEENS5_IJS1S_SB_EEEEEEENS4_39AutoVectorizingCopyWithAssumedAlignmentILi128EEENS4_14SM90_TMA_STOREES29_S2B_S2B_EEEvvEEEEvNT_6ParamsE) ;  /* 0xffffff4402787950 */ /* 0x000fea0003c3ffff */
.L_x_163:
[----:B------:R-:W-:-:S00]  /*ba20*/  BRA `(.L_x_163) ;  /* 0xfffffffc00fc7947 */ /* 0x000fc0000383ffff */
[----:B------:R-:W-:-:S00]  /*ba30*/  NOP ;  /* 0x0000000000007918 */ /* 0x000fc00000000000 */
        /* <DEDUP_REMOVED lines=12> */
.L_x_164:


//--------------------- .nv.global.init           --------------------------
	.section	.nv.global.init,"aw",@progbits
.nv.global.init:
	.type		$str$27,@object
	.size		$str$27,($str$28 - $str$27)
$str$27:
        /*0000*/ 	.byte	0x28, 0x61, 0x64, 0x64, 0x72, 0x65, 0x73, 0x73, 0x20, 0x26, 0x20, 0x6d, 0x61, 0x73, 0x6b, 0x29
        /*0010*/ 	.byte	0x20, 0x3d, 0x3d, 0x20, 0x30, 0x00
	.type		$str$28,@object
	.size		$str$28,($str$26 - $str$28)
$str$28:
        /*0016*/ 	.byte	0x2f, 0x74, 0x6d, 0x70, 0x2f, 0x63, 0x75, 0x74, 0x6c, 0x61, 0x73, 0x73, 0x5f, 0x73, 0x77, 0x65
        /*0026*/ 	.byte	0x65, 0x70, 0x5f, 0x73, 0x72, 0x63, 0x2f, 0x69, 0x6e, 0x63, 0x6c, 0x75, 0x64, 0x65, 0x2f, 0x63
        /*0036*/ 	.byte	0x75, 0x74, 0x65, 0x2f, 0x70, 0x6f, 0x69, 0x6e, 0x74, 0x65, 0x72, 0x5f, 0x66, 0x6c, 0x61, 0x67
        /*0046*/ 	.byte	0x67, 0x65, 0x64, 0x2e, 0x68, 0x70, 0x70, 0x00
	.type		$str$26,@object
	.size		$str$26,($str$25 - $str$26)
$str$26:
        /*004e*/ 	.byte	0x2f, 0x74, 0x6d, 0x70, 0x2f, 0x63, 0x75, 0x74, 0x6c, 0x61, 0x73, 0x73, 0x5f, 0x73, 0x77, 0x65
        /*005e*/ 	.byte	0x65, 0x70, 0x5f, 0x73, 0x72, 0x63, 0x2f, 0x69, 0x6e, 0x63, 0x6c, 0x75, 0x64, 0x65, 0x2f, 0x63
        /*006e*/ 	.byte	0x75, 0x74, 0x65, 0x2f, 0x61, 0x74, 0x6f, 0x6d, 0x2f, 0x63, 0x6f, 0x70, 0x79, 0x5f, 0x74, 0x72
        /*007e*/ 	.byte	0x61, 0x69, 0x74, 0x73, 0x5f, 0x73, 0x6d, 0x31, 0x30, 0x30, 0x2e, 0x68, 0x70, 0x70, 0x00
	.type		$str$25,@object
	.size		$str$25,(__unnamed_1 - $str$25)
$str$25:
        /*008d*/ 	.byte	0x28, 0x28, 0x75, 0x69, 0x6e, 0x74, 0x33, 0x32, 0x5f, 0x74, 0x28, 0x74, 0x68, 0x72, 0x65, 0x61
        /*009d*/ 	.byte	0x64, 0x49, 0x64, 0x78, 0x2e, 0x78, 0x29, 0x20, 0x2f, 0x20, 0x33, 0x32, 0x29, 0x20, 0x25, 0x20
        /*00ad*/ 	.byte	0x34, 0x29, 0x20, 0x3d, 0x3d, 0x20, 0x28, 0x28, 0x28, 0x74, 0x6d, 0x65, 0x6d, 0x5f, 0x61, 0x64
        /*00bd*/ 	.byte	0x64, 0x72, 0x20, 0x3e, 0x3e, 0x20, 0x31, 0x36, 0x29, 0x20, 0x2f, 0x20, 0x33, 0x32, 0x29, 0x20
        /*00cd*/ 	.byte	0x25, 0x20, 0x34, 0x29, 0x00
	.type		__unnamed_1,@object
	.size		__unnamed_1,(__unnamed_2 - __unnamed_1)
__unnamed_1:
        /*00d2*/ 	.byte	0x61, 0x75, 0x74, 0x6f, 0x20, 0x63, 0x75, 0x74, 0x65, 0x3a, 0x3a, 0x61, 0x73, 0x5f, 0x70, 0x6f
        /* <DEDUP_REMOVED lines=24> */
        /*0262*/ 	.byte	0x43, 0x3c, 0x38, 0x31, 0x39, 0x32, 0x3e, 0x3e, 0x3e, 0x3e, 0x5d, 0x00
	.type		__unnamed_2,@object
	.size		__unnamed_2,(__unnamed_3 - __unnamed_2)
__unnamed_2:
        /* <DEDUP_REMOVED lines=26> */
	.type		__unnamed_3,@object
	.size		__unnamed_3,(.L_3 - __unnamed_3)
__unnamed_3:
        /* <DEDUP_REMOVED lines=42> */
        /*06aa*/ 	.byte	0x3e, 0x3e, 0x3e, 0x3e, 0x5d, 0x00
.L_3:


//--------------------- .nv.shared._ZN7cutlass13device_kernelINS_4gemm6kernel13GemmUniversalIN4cute5tupleIJiiiiEEENS1_10collective13CollectiveMmaINS1_35MainloopSm100TmaUmmaWarpSpecializedILi3ELi2ELi2ENS5_IJNS4_1CILi1EEESB_SB_EEEEENS5_IJNSA_ILi128EEENSA_ILi256EEESE_EEENS_12float_e4m3_tENS5_IJSB_llEEENS_12float_e5m2_tENS5_IJlSB_lEEENS4_8TiledMMAINS4_8MMA_AtomIJNS4_10MMA_TraitsINS4_19SM100_MMA_F8F6F4_SSEJSH_SJ_fSE_SF_NS4_17integral_constantINS4_4UMMA5MajorELSR_1EEENSP_ISR_LSR_0EEENSP_INSQ_7ScaleInELSU_0EEESV_EEEEEENS4_6LayoutISC_NS5_IJNSA_ILi0EEESZ_SZ_EEEEENS5_IJNS4_10UnderscoreES12_S12_EEEEENS4_13SM90_TMA_LOADENS4_14ComposedLayoutINS4_7SwizzleILi3ELi4ELi3EEENS4_18smem_ptr_flag_bitsILi8EEENSY_INS5_IJSE_NSA_ILi8EEEEEENS5_IJSB_SE_EEEEEEEvNS4_8identityES15_NS16_IS18_S1A_NSY_INS5_IJS1B_SE_EEENS5_IJSE_SB_EEEEEEEvS1G_EENS_8epilogue10collective18CollectiveEpilogueINS1M_23Sm100TmaWarpSpecializedILi4ELi2ELi64ELb0ELb0EEEJSG_NS5_IJNSY_ISE_SB_EENSY_INSA_ILi64EEESB_EEEEESH_SK_SH_SK_NS1M_6fusion15FusionCallbacksIS1Q_NS1V_17LinearCombinationISH_fSH_fLNS_15FloatRoundStyleE2EEESG_S1U_JEEENS4_5SM1004TMEM4LOAD26SM100_TMEM_LOAD_32dp32b64xES15_NS16_INS17_ILi2ELi4ELi3EEES1A_NSY_INS5_IJS1B_S1S_EEENS5_IJS1S_SB_EEEEEEENS4_39AutoVectorizingCopyWithAssumedAlignmentILi128EEENS4_14SM90_TMA_STOREES29_S2B_S2B_EEEvvEEEEvNT_6ParamsE --------------------------
	.section	.nv.shared._ZN7cutlass13device_kernelINS_4gemm6kernel13GemmUniversalIN4cute5tupleIJiiiiEEENS1_10collective13CollectiveMmaINS1_35MainloopSm100TmaUmmaWarpSpecializedILi3ELi2ELi2ENS5_IJNS4_1CILi1EEESB_SB_EEEEENS5_IJNSA_ILi128EEENSA_ILi256EEESE_EEENS_12float_e4m3_tENS5_IJSB_llEEENS_12float_e5m2_tENS5_IJlSB_lEEENS4_8TiledMMAINS4_8MMA_AtomIJNS4_10MMA_TraitsINS4_19SM100_MMA_F8F6F4_SSEJSH_SJ_fSE_SF_NS4_17integral_constantINS4_4UMMA5MajorELSR_1EEENSP_ISR_LSR_0EEENSP_INSQ_7ScaleInELSU_0EEESV_EEEEEENS4_6LayoutISC_NS5_IJNSA_ILi0EEESZ_SZ_EEEEENS5_IJNS4_10UnderscoreES12_S12_EEEEENS4_13SM90_TMA_LOADENS4_14ComposedLayoutINS4_7SwizzleILi3ELi4ELi3EEENS4_18smem_ptr_flag_bitsILi8EEENSY_INS5_IJSE_NSA_ILi8EEEEEENS5_IJSB_SE_EEEEEEEvNS4_8identityES15_NS16_IS18_S1A_NSY_INS5_IJS1B_SE_EEENS5_IJSE_SB_EEEEEEEvS1G_EENS_8epilogue10collective18CollectiveEpilogueINS1M_23Sm100TmaWarpSpecializedILi4ELi2ELi64ELb0ELb0EEEJSG_NS5_IJNSY_ISE_SB_EENSY_INSA_ILi64EEESB_EEEEESH_SK_SH_SK_NS1M_6fusion15FusionCallbacksIS1Q_NS1V_17LinearCombinationISH_fSH_fLNS_15FloatRoundStyleE2EEESG_S1U_JEEENS4_5SM1004TMEM4LOAD26SM100_TMEM_LOAD_32dp32b64xES15_NS16_INS17_ILi2ELi4ELi3EEES1A_NSY_INS5_IJS1B_S1S_EEENS5_IJS1S_SB_EEEEEEENS4_39AutoVectorizingCopyWithAssumedAlignmentILi128EEENS4_14SM90_TMA_STOREES29_S2B_S2B_EEEvvEEEEvNT_6ParamsE,"aw",@nobits
	.sectionflags	@""
	.align	16
	.zero		1024


//--------------------- .nv.shared.reserved.0     --------------------------
	.section	.nv.shared.reserved.0,"aw",@nobits
	.weak		__nv_reservedSMEM_offset_0_alias
	.size		__nv_reservedSMEM_offset_0_alias, 0, 64
	.other		__nv_reservedSMEM_offset_0_alias,@"STO_CUDA_RESERVED_SHARED STV_DEFAULT"
__nv_reservedSMEM_offset_0_alias:
	.zero		0
.nv.shared.reserved.0:
	.zero		64
	.weak		__nv_reservedSMEM_tcgen05_partition
	.type		__nv_reservedSMEM_tcgen05_partition,@object
	.size		__nv_reservedSMEM_tcgen05_partition,(.L_0 - __nv_reservedSMEM_tcgen05_partition)
__nv_reservedSMEM_tcgen05_partition:
	.zero		32
.L_0:


//--------------------- .nv.global                --------------------------
	.section	.nv.global,"aw",@nobits
.nv.global:
	.type		_ZN40_INTERNAL_00f745f0_4_k_cu_fb2d0289_191164cute1_E,@object
	.size		_ZN40_INTERNAL_00f745f0_4_k_cu_fb2d0289_191164cute1_E,(_ZN40_INTERNAL_00f745f0_4_k_cu_fb2d0289_191164cuda3std3__45__cpo6cbeginE - _ZN40_INTERNAL_00f745f0_4_k_cu_fb2d0289_191164cute1_E)
_ZN40_INTERNAL_00f745f0_4_k_cu_fb2d0289_191164cute1_E:
	.zero		1
	.type		_ZN40_INTERNAL_00f745f0_4_k_cu_fb2d0289_191164cuda3std3__45__cpo6cbeginE,@object
	.size		_ZN40_INTERNAL_00f745f0_4_k_cu_fb2d0289_191164cuda3std3__45__cpo6cbeginE,(_ZN40_INTERNAL_00f745f0_4_k_cu_fb2d0289_191164cuda3std3__48in_placeE - _ZN40_INTERNAL_00f745f0_4_k_cu_fb2d0289_191164cuda3std3__45__cpo6cbeginE)
_ZN40_INTERNAL_00f745f0_4_k_cu_fb2d0289_191164cuda3std3__45__cpo6cbeginE:
	.zero		1
	.type		_ZN40_INTERNAL_00f745f0_4_k_cu_fb2d0289_191164cuda3std3__48in_placeE,@object
	.size		_ZN40_INTERNAL_00f745f0_4_k_cu_fb2d0289_191164cuda3std3__48in_placeE,(_ZN40_INTERNAL_00f745f0_4_k_cu_fb2d0289_191164cuda3std6ranges3__45__cpo9iter_moveE - _ZN40_INTERNAL_00f745f0_4_k_cu_fb2d0289_191164cuda3std3__48in_placeE)
_ZN40_INTERNAL_00f745f0_4_k_cu_fb2d0289_191164cuda3std3__48in_placeE:
	.zero		1
	.type		_ZN40_INTERNAL_00f745f0_4_k_cu_fb2d0289_191164cuda3std6ranges3__45__cpo9iter_moveE,@object
	.size		_ZN40_INTERNAL_00f745f0_4_k_cu_fb2d0289_191164cuda3std6ranges3__45__cpo9iter_moveE,(_ZN40_INTERNAL_00f745f0_4_k_cu_fb2d0289_191164cuda3std3__45__cpo5beginE - _ZN40_INTERNAL_00f745f0_4_k_cu_fb2d0289_191164cuda3std6ranges3__45__cpo9iter_moveE)
_ZN40_INTERNAL_00f745f0_4_k_cu_fb2d0289_191164cuda3std6ranges3__45__cpo9iter_moveE:
	.zero		1
	.type		_ZN40_INTERNAL_00f745f0_4_k_cu_fb2d0289_191164cuda3std3__45__cpo5beginE,@object
	.size		_ZN40_INTERNAL_00f745f0_4_k_cu_fb2d0289_191164cuda3std3__45__cpo5beginE,(_ZN40_INTERNAL_00f745f0_4_k_cu_fb2d0289_191164cuda3std3__442_GLOBAL__N__00f745f0_4_k_cu_fb2d0289_191166ignoreE - _ZN40_INTERNAL_00f745f0_4_k_cu_fb2d0289_191164cuda3std3__45__cpo5beginE)
_ZN40_INTERNAL_00f745f0_4_k_cu_fb2d0289_191164cuda3std3__45__cpo5beginE:
	.zero		1
	.type		_ZN40_INTERNAL_00f745f0_4_k_cu_fb2d0289_191164cuda3std3__442_GLOBAL__N__00f745f0_4_k_cu_fb2d0289_191166ignoreE,@object
	.size		_ZN40_INTERNAL_00f745f0_4_k_cu_fb2d0289_191164cuda3std3__442_GLOBAL__N__00f745f0_4_k_cu_fb2d0289_191166ignoreE,(_ZN40_INTERNAL_00f745f0_4_k_cu_fb2d0289_191164cute7productE - _ZN40_INTERNAL_00f745f0_4_k_cu_fb2d0289_191164cuda3std3__442_GLOBAL__N__00f745f0_4_k_cu_fb2d0289_191166ignoreE)
_ZN40_INTERNAL_00f745f0_4_k_cu_fb2d0289_191164cuda3std3__442_GLOBAL__N__00f745f0_4_k_cu_fb2d0289_191166ignoreE:
	.zero		1
	.type		_ZN40_INTERNAL_00f745f0_4_k_cu_fb2d0289_191164cute7productE,@object
	.size		_ZN40_INTERNAL_00f745f0_4_k_cu_fb2d0289_191164cute7productE,(_ZN40_INTERNAL_00f745f0_4_k_cu_fb2d0289_191164cuda3std3__45__cpo3endE - _ZN40_INTERNAL_00f745f0_4_k_cu_fb2d0289_191164cute7productE)
_ZN40_INTERNAL_00f745f0_4_k_cu_fb2d0289_191164cute7productE:
	.zero		1
	.type		_ZN40_INTERNAL_00f745f0_4_k_cu_fb2d0289_191164cuda3std3__45__cpo3endE,@object
	.size		_ZN40_INTERNAL_00f745f0_4_k_cu_fb2d0289_191164cuda3std3__45__cpo3endE,(_ZN40_INTERNAL_00f745f0_4_k_cu_fb2d0289_191164cuda3std3__419piecewise_constructE - _ZN40_INTERNAL_00f745f0_4_k_cu_fb2d0289_191164cuda3std3__45__cpo3endE)
_ZN40_INTERNAL_00f745f0_4_k_cu_fb2d0289_191164cuda3std3__45__cpo3endE:
	.zero		1
	.type		_ZN40_INTERNAL_00f745f0_4_k_cu_fb2d0289_191164cuda3std3__419piecewise_constructE,@object
	.size		_ZN40_INTERNAL_00f745f0_4_k_cu_fb2d0289_191164cuda3std3__419piecewise_constructE,(_ZN40_INTERNAL_00f745f0_4_k_cu_fb2d0289_191164cuda3std3__45__cpo4cendE - _ZN40_INTERNAL_00f745f0_4_k_cu_fb2d0289_191164cuda3std3__419piecewise_constructE)
_ZN40_INTERNAL_00f745f0_4_k_cu_fb2d0289_191164cuda3std3__419piecewise_constructE:
	.zero		1
	.type		_ZN40_INTERNAL_00f745f0_4_k_cu_fb2d0289_191164cuda3std3__45__cpo4cendE,@object
	.size		_ZN40_INTERNAL_00f745f0_4_k_cu_fb2d0289_191164cuda3std3__45__cpo4cendE,(_ZN40_INTERNAL_00f745f0_4_k_cu_fb2d0289_191164cuda3std6ranges3__45__cpo4swapE - _ZN40_INTERNAL_00f745f0_4_k_cu_fb2d0289_191164cuda3std3__45__cpo4cendE)
_ZN40_INTERNAL_00f745f0_4_k_cu_fb2d0289_191164cuda3std3__45__cpo4cendE:
	.zero		1
	.type		_ZN40_INTERNAL_00f745f0_4_k_cu_fb2d0289_191164cuda3std6ranges3__45__cpo4swapE,@object
	.size		_ZN40_INTERNAL_00f745f0_4_k_cu_fb2d0289_191164cuda3std6ranges3__45__cpo4swapE,(.L_11 - _ZN40_INTERNAL_00f745f0_4_k_cu_fb2d0289_191164cuda3std6ranges3__45__cpo4swapE)
_ZN40_INTERNAL_00f745f0_4_k_cu_fb2d0289_191164cuda3std6ranges3__45__cpo4swapE:
	.zero		1
.L_11:


//--------------------- .nv.constant0._ZN7cutlass13device_kernelINS_4gemm6kernel13GemmUniversalIN4cute5tupleIJiiiiEEENS1_10collective13CollectiveMmaINS1_35MainloopSm100TmaUmmaWarpSpecializedILi3ELi2ELi2ENS5_IJNS4_1CILi1EEESB_SB_EEEEENS5_IJNSA_ILi128EEENSA_ILi256EEESE_EEENS_12float_e4m3_tENS5_IJSB_llEEENS_12float_e5m2_tENS5_IJlSB_lEEENS4_8TiledMMAINS4_8MMA_AtomIJNS4_10MMA_TraitsINS4_19SM100_MMA_F8F6F4_SSEJSH_SJ_fSE_SF_NS4_17integral_constantINS4_4UMMA5MajorELSR_1EEENSP_ISR_LSR_0EEENSP_INSQ_7ScaleInELSU_0EEESV_EEEEEENS4_6LayoutISC_NS5_IJNSA_ILi0EEESZ_SZ_EEEEENS5_IJNS4_10UnderscoreES12_S12_EEEEENS4_13SM90_TMA_LOADENS4_14ComposedLayoutINS4_7SwizzleILi3ELi4ELi3EEENS4_18smem_ptr_flag_bitsILi8EEENSY_INS5_IJSE_NSA_ILi8EEEEEENS5_IJSB_SE_EEEEEEEvNS4_8identityES15_NS16_IS18_S1A_NSY_INS5_IJS1B_SE_EEENS5_IJSE_SB_EEEEEEEvS1G_EENS_8epilogue10collective18CollectiveEpilogueINS1M_23Sm100TmaWarpSpecializedILi4ELi2ELi64ELb0ELb0EEEJSG_NS5_IJNSY_ISE_SB_EENSY_INSA_ILi64EEESB_EEEEESH_SK_SH_SK_NS1M_6fusion15FusionCallbacksIS1Q_NS1V_17LinearCombinationISH_fSH_fLNS_15FloatRoundStyleE2EEESG_S1U_JEEENS4_5SM1004TMEM4LOAD26SM100_TMEM_LOAD_32dp32b64xES15_NS16_INS17_ILi2ELi4ELi3EEES1A_NSY_INS5_IJS1B_S1S_EEENS5_IJS1S_SB_EEEEEEENS4_39AutoVectorizingCopyWithAssumedAlignmentILi128EEENS4_14SM90_TMA_STOREES29_S2B_S2B_EEEvvEEEEvNT_6ParamsE --------------------------
	.section	.nv.constant0._ZN7cutlass13device_kernelINS_4gemm6kernel13GemmUniversalIN4cute5tupleIJiiiiEEENS1_10collective13CollectiveMmaINS1_35MainloopSm100TmaUmmaWarpSpecializedILi3ELi2ELi2ENS5_IJNS4_1CILi1EEESB_SB_EEEEENS5_IJNSA_ILi128EEENSA_ILi256EEESE_EEENS_12float_e4m3_tENS5_IJSB_llEEENS_12float_e5m2_tENS5_IJlSB_lEEENS4_8TiledMMAINS4_8MMA_AtomIJNS4_10MMA_TraitsINS4_19SM100_MMA_F8F6F4_SSEJSH_SJ_fSE_SF_NS4_17integral_constantINS4_4UMMA5MajorELSR_1EEENSP_ISR_LSR_0EEENSP_INSQ_7ScaleInELSU_0EEESV_EEEEEENS4_6LayoutISC_NS5_IJNSA_ILi0EEESZ_SZ_EEEEENS5_IJNS4_10UnderscoreES12_S12_EEEEENS4_13SM90_TMA_LOADENS4_14ComposedLayoutINS4_7SwizzleILi3ELi4ELi3EEENS4_18smem_ptr_flag_bitsILi8EEENSY_INS5_IJSE_NSA_ILi8EEEEEENS5_IJSB_SE_EEEEEEEvNS4_8identityES15_NS16_IS18_S1A_NSY_INS5_IJS1B_SE_EEENS5_IJSE_SB_EEEEEEEvS1G_EENS_8epilogue10collective18CollectiveEpilogueINS1M_23Sm100TmaWarpSpecializedILi4ELi2ELi64ELb0ELb0EEEJSG_NS5_IJNSY_ISE_SB_EENSY_INSA_ILi64EEESB_EEEEESH_SK_SH_SK_NS1M_6fusion15FusionCallbacksIS1Q_NS1V_17LinearCombinationISH_fSH_fLNS_15FloatRoundStyleE2EEESG_S1U_JEEENS4_5SM1004TMEM4LOAD26SM100_TMEM_LOAD_32dp32b64xES15_NS16_INS17_ILi2ELi4ELi3EEES1A_NSY_INS5_IJS1B_S1S_EEENS5_IJS1S_SB_EEEEEEENS4_39AutoVectorizingCopyWithAssumedAlignmentILi128EEENS4_14SM90_TMA_STOREES29_S2B_S2B_EEEvvEEEEvNT_6ParamsE,"a",@progbits
	.sectionflags	@""
	.align	4
.nv.constant0._ZN7cutlass13device_kernelINS_4gemm6kernel13GemmUniversalIN4cute5tupleIJiiiiEEENS1_10collective13CollectiveMmaINS1_35MainloopSm100TmaUmmaWarpSpecializedILi3ELi2ELi2ENS5_IJNS4_1CILi1EEESB_SB_EEEEENS5_IJNSA_ILi128EEENSA_ILi256EEESE_EEENS_12float_e4m3_tENS5_IJSB_llEEENS_12float_e5m2_tENS5_IJlSB_lEEENS4_8TiledMMAINS4_8MMA_AtomIJNS4_10MMA_TraitsINS4_19SM100_MMA_F8F6F4_SSEJSH_SJ_fSE_SF_NS4_17integral_constantINS4_4UMMA5MajorELSR_1EEENSP_ISR_LSR_0EEENSP_INSQ_7ScaleInELSU_0EEESV_EEEEEENS4_6LayoutISC_NS5_IJNSA_ILi0EEESZ_SZ_EEEEENS5_IJNS4_10UnderscoreES12_S12_EEEEENS4_13SM90_TMA_LOADENS4_14ComposedLayoutINS4_7SwizzleILi3ELi4ELi3EEENS4_18smem_ptr_flag_bitsILi8EEENSY_INS5_IJSE_NSA_ILi8EEEEEENS5_IJSB_SE_EEEEEEEvNS4_8identityES15_NS16_IS18_S1A_NSY_INS5_IJS1B_SE_EEENS5_IJSE_SB_EEEEEEEvS1G_EENS_8epilogue10collective18CollectiveEpilogueINS1M_23Sm100TmaWarpSpecializedILi4ELi2ELi64ELb0ELb0EEEJSG_NS5_IJNSY_ISE_SB_EENSY_INSA_ILi64EEESB_EEEEESH_SK_SH_SK_NS1M_6fusion15FusionCallbacksIS1Q_NS1V_17LinearCombinationISH_fSH_fLNS_15FloatRoundStyleE2EEESG_S1U_JEEENS4_5SM1004TMEM4LOAD26SM100_TMEM_LOAD_32dp32b64xES15_NS16_INS17_ILi2ELi4ELi3EEES1A_NSY_INS5_IJS1B_S1S_EEENS5_IJS1S_SB_EEEEEEENS4_39AutoVectorizingCopyWithAssumedAlignmentILi128EEENS4_14SM90_TMA_STOREES29_S2B_S2B_EEEvvEEEEvNT_6ParamsE:
	.zero		2944


//--------------------- SYMBOLS --------------------------

	.type		.nv.reservedSmem.offset0,@object
	.size		.nv.reservedSmem.offset0,0x4
	.type		.nv.reservedSmem.cap,@object
	.size		.nv.reservedSmem.cap,0x4
	.type		__assertfail,@function
